//
// Generated by NVIDIA NVVM Compiler
//
// Compiler Build ID: CL-36424714
// Cuda compilation tools, release 13.0, V13.0.88
// Based on NVVM 20.0.0
//

.version 9.0
.target sm_100
.address_size 64

	// .globl	_Z6samplei
.func  (.param .b64 func_retval0) __internal_accurate_pow
(
	.param .b64 __internal_accurate_pow_param_0,
	.param .b64 __internal_accurate_pow_param_1
)
;
.global .align 4 .b8 precalc_xorwow_matrix[102400];
.global .align 4 .b8 precalc_xorwow_offset_matrix[102400];
.global .align 4 .b8 mrg32k3aM1[2304];
.global .align 4 .b8 mrg32k3aM2[2304];
.global .align 4 .b8 mrg32k3aM1SubSeq[2016];
.global .align 4 .b8 mrg32k3aM2SubSeq[2016];
.global .align 4 .b8 mrg32k3aM1Seq[2304];
.global .align 4 .b8 mrg32k3aM2Seq[2304];
.const .align 8 .b8 __cr_lgamma_table[72];
.const .align 8 .u64 d_eqn_masks;
.const .align 8 .u64 d_sols;
.const .align 4 .u32 d_num_eqns;
.const .align 4 .u32 d_num_vars;
.const .align 4 .u32 d_picked_eqn;
.const .align 8 .f64 d_gamma;
.global .align 8 .f64 d_total;
.global .align 1 .b8 _ZN33_INTERNAL_61ad7824_4_k_cu_d_total4cuda3std3__45__cpo5beginE[1];
.global .align 1 .b8 _ZN33_INTERNAL_61ad7824_4_k_cu_d_total4cuda3std3__45__cpo3endE[1];
.global .align 1 .b8 _ZN33_INTERNAL_61ad7824_4_k_cu_d_total4cuda3std3__45__cpo6cbeginE[1];
.global .align 1 .b8 _ZN33_INTERNAL_61ad7824_4_k_cu_d_total4cuda3std3__45__cpo4cendE[1];
.global .align 1 .b8 _ZN33_INTERNAL_61ad7824_4_k_cu_d_total4cuda3std3__45__cpo6rbeginE[1];
.global .align 1 .b8 _ZN33_INTERNAL_61ad7824_4_k_cu_d_total4cuda3std3__45__cpo4rendE[1];
.global .align 1 .b8 _ZN33_INTERNAL_61ad7824_4_k_cu_d_total4cuda3std3__45__cpo7crbeginE[1];
.global .align 1 .b8 _ZN33_INTERNAL_61ad7824_4_k_cu_d_total4cuda3std3__45__cpo5crendE[1];
.global .align 1 .b8 _ZN33_INTERNAL_61ad7824_4_k_cu_d_total4cuda3std3__435_GLOBAL__N__61ad7824_4_k_cu_d_total6ignoreE[1];
.global .align 1 .b8 _ZN33_INTERNAL_61ad7824_4_k_cu_d_total4cuda3std3__419piecewise_constructE[1];
.global .align 1 .b8 _ZN33_INTERNAL_61ad7824_4_k_cu_d_total4cuda3std3__48in_placeE[1];
.global .align 1 .b8 _ZN33_INTERNAL_61ad7824_4_k_cu_d_total4cuda3std3__420unreachable_sentinelE[1];
.global .align 1 .b8 _ZN33_INTERNAL_61ad7824_4_k_cu_d_total4cuda3std6ranges3__45__cpo4swapE[1];
.global .align 1 .b8 _ZN33_INTERNAL_61ad7824_4_k_cu_d_total4cuda3std6ranges3__45__cpo9iter_moveE[1];
.global .align 1 .b8 _ZN33_INTERNAL_61ad7824_4_k_cu_d_total4cuda3std6ranges3__45__cpo5beginE[1];
.global .align 1 .b8 _ZN33_INTERNAL_61ad7824_4_k_cu_d_total4cuda3std6ranges3__45__cpo3endE[1];
.global .align 1 .b8 _ZN33_INTERNAL_61ad7824_4_k_cu_d_total4cuda3std6ranges3__45__cpo6cbeginE[1];
.global .align 1 .b8 _ZN33_INTERNAL_61ad7824_4_k_cu_d_total4cuda3std6ranges3__45__cpo4cendE[1];
.global .align 1 .b8 _ZN33_INTERNAL_61ad7824_4_k_cu_d_total4cuda3std6ranges3__45__cpo7advanceE[1];
.global .align 1 .b8 _ZN33_INTERNAL_61ad7824_4_k_cu_d_total4cuda3std6ranges3__45__cpo9iter_swapE[1];
.global .align 1 .b8 _ZN33_INTERNAL_61ad7824_4_k_cu_d_total4cuda3std6ranges3__45__cpo4nextE[1];
.global .align 1 .b8 _ZN33_INTERNAL_61ad7824_4_k_cu_d_total4cuda3std6ranges3__45__cpo4prevE[1];
.global .align 1 .b8 _ZN33_INTERNAL_61ad7824_4_k_cu_d_total4cuda3std6ranges3__45__cpo4dataE[1];
.global .align 1 .b8 _ZN33_INTERNAL_61ad7824_4_k_cu_d_total4cuda3std6ranges3__45__cpo5cdataE[1];
.global .align 1 .b8 _ZN33_INTERNAL_61ad7824_4_k_cu_d_total4cuda3std6ranges3__45__cpo4sizeE[1];
.global .align 1 .b8 _ZN33_INTERNAL_61ad7824_4_k_cu_d_total4cuda3std6ranges3__45__cpo5ssizeE[1];
.global .align 1 .b8 _ZN33_INTERNAL_61ad7824_4_k_cu_d_total4cuda3std6ranges3__45__cpo8distanceE[1];
.global .align 1 .b8 _ZN33_INTERNAL_61ad7824_4_k_cu_d_total6thrust24THRUST_300001_SM_1000_NS6system6detail10sequential3seqE[1];
.global .align 4 .b8 __cudart_i2opi_f[24] = {65, 144, 67, 60, 153, 149, 98, 219, 192, 221, 52, 245, 209, 87, 39, 252, 41, 21, 68, 78, 110, 131, 249, 162};

.visible .entry _Z6samplei(
	.param .u32 _Z6samplei_param_0
)
{
	.local .align 8 .b8 	__local_depot0[80];
	.reg .b64 	%SP;
	.reg .b64 	%SPL;
	.reg .pred 	%p<257>;
	.reg .b16 	%rs<11>;
	.reg .b32 	%r<2922>;
	.reg .b32 	%f<426>;
	.reg .b64 	%rd<295>;
	.reg .b64 	%fd<88>;

	mov.u64 	%SPL, __local_depot0;
	ld.param.u32 	%r1234, [_Z6samplei_param_0];
	add.u64 	%rd1, %SPL, 0;
	add.u64 	%rd2, %SPL, 0;
	add.u64 	%rd3, %SPL, 0;
	add.u64 	%rd4, %SPL, 0;
	add.u64 	%rd5, %SPL, 0;
	add.u64 	%rd6, %SPL, 0;
	add.u64 	%rd7, %SPL, 0;
	add.u64 	%rd8, %SPL, 0;
	add.u64 	%rd9, %SPL, 0;
	add.u64 	%rd10, %SPL, 0;
	add.u64 	%rd11, %SPL, 0;
	add.u64 	%rd12, %SPL, 0;
	add.u64 	%rd13, %SPL, 32;
	mov.u32 	%r1, %ctaid.x;
	mov.u32 	%r1235, %tid.x;
	cvt.u64.u32 	%rd279, %r1235;
	xor.b32  	%r1236, %r1234, -1429050551;
	mul.lo.s32 	%r1237, %r1236, 1099087573;
	setp.gt.s32 	%p1, %r1234, -1;
	selp.b32 	%r1238, -644748465, -1947113066, %p1;
	add.s32 	%r1239, %r1238, %r1237;
	add.s32 	%r2, %r1239, 6615241;
	add.s32 	%r1240, %r1237, 123456789;
	st.local.v2.u32 	[%rd13], {%r2, %r1240};
	xor.b32  	%r1241, %r1237, 362436069;
	add.s32 	%r1242, %r1238, 521288629;
	st.local.v2.u32 	[%rd13+8], {%r1241, %r1242};
	xor.b32  	%r1243, %r1238, 88675123;
	add.s32 	%r1244, %r1237, 5783321;
	st.local.v2.u32 	[%rd13+16], {%r1243, %r1244};
	setp.eq.s32 	%p2, %r1, 0;
	@%p2 bra 	$L__BB0_115;
	cvt.u64.u32 	%rd278, %r1;
	mov.b32 	%r2311, 0;
$L__BB0_2:
	mov.u64 	%rd16, %rd278;
	and.b64  	%rd17, %rd16, 3;
	setp.eq.s64 	%p3, %rd17, 0;
	@%p3 bra 	$L__BB0_114;
	mul.wide.u32 	%rd90, %r2311, 3200;
	mov.u64 	%rd91, precalc_xorwow_matrix;
	add.s64 	%rd18, %rd91, %rd90;
	mov.b32 	%r2324, 0;
	mov.u32 	%r2325, %r2324;
	mov.u32 	%r2326, %r2324;
	mov.u32 	%r2327, %r2324;
	mov.u32 	%r2328, %r2324;
	mov.u32 	%r2317, %r2324;
$L__BB0_4:
	mul.wide.u32 	%rd92, %r2317, 4;
	add.s64 	%rd93, %rd13, %rd92;
	ld.local.u32 	%r10, [%rd93+4];
	shl.b32 	%r11, %r2317, 5;
	mov.b32 	%r2323, 0;
$L__BB0_5:
	.pragma "nounroll";
	shr.u32 	%r1248, %r10, %r2323;
	and.b32  	%r1249, %r1248, 1;
	setp.eq.b32 	%p4, %r1249, 1;
	not.pred 	%p5, %p4;
	add.s32 	%r1250, %r11, %r2323;
	mul.lo.s32 	%r1251, %r1250, 5;
	mul.wide.u32 	%rd94, %r1251, 4;
	add.s64 	%rd19, %rd18, %rd94;
	@%p5 bra 	$L__BB0_7;
	ld.global.u32 	%r1252, [%rd19];
	xor.b32  	%r2328, %r2328, %r1252;
	ld.global.u32 	%r1253, [%rd19+4];
	xor.b32  	%r2327, %r2327, %r1253;
	ld.global.u32 	%r1254, [%rd19+8];
	xor.b32  	%r2326, %r2326, %r1254;
	ld.global.u32 	%r1255, [%rd19+12];
	xor.b32  	%r2325, %r2325, %r1255;
	ld.global.u32 	%r1256, [%rd19+16];
	xor.b32  	%r2324, %r2324, %r1256;
$L__BB0_7:
	and.b32  	%r1258, %r1248, 2;
	setp.eq.s32 	%p6, %r1258, 0;
	@%p6 bra 	$L__BB0_9;
	ld.global.u32 	%r1259, [%rd19+20];
	xor.b32  	%r2328, %r2328, %r1259;
	ld.global.u32 	%r1260, [%rd19+24];
	xor.b32  	%r2327, %r2327, %r1260;
	ld.global.u32 	%r1261, [%rd19+28];
	xor.b32  	%r2326, %r2326, %r1261;
	ld.global.u32 	%r1262, [%rd19+32];
	xor.b32  	%r2325, %r2325, %r1262;
	ld.global.u32 	%r1263, [%rd19+36];
	xor.b32  	%r2324, %r2324, %r1263;
$L__BB0_9:
	and.b32  	%r1265, %r1248, 4;
	setp.eq.s32 	%p7, %r1265, 0;
	@%p7 bra 	$L__BB0_11;
	ld.global.u32 	%r1266, [%rd19+40];
	xor.b32  	%r2328, %r2328, %r1266;
	ld.global.u32 	%r1267, [%rd19+44];
	xor.b32  	%r2327, %r2327, %r1267;
	ld.global.u32 	%r1268, [%rd19+48];
	xor.b32  	%r2326, %r2326, %r1268;
	ld.global.u32 	%r1269, [%rd19+52];
	xor.b32  	%r2325, %r2325, %r1269;
	ld.global.u32 	%r1270, [%rd19+56];
	xor.b32  	%r2324, %r2324, %r1270;
$L__BB0_11:
	and.b32  	%r1272, %r1248, 8;
	setp.eq.s32 	%p8, %r1272, 0;
	@%p8 bra 	$L__BB0_13;
	ld.global.u32 	%r1273, [%rd19+60];
	xor.b32  	%r2328, %r2328, %r1273;
	ld.global.u32 	%r1274, [%rd19+64];
	xor.b32  	%r2327, %r2327, %r1274;
	ld.global.u32 	%r1275, [%rd19+68];
	xor.b32  	%r2326, %r2326, %r1275;
	ld.global.u32 	%r1276, [%rd19+72];
	xor.b32  	%r2325, %r2325, %r1276;
	ld.global.u32 	%r1277, [%rd19+76];
	xor.b32  	%r2324, %r2324, %r1277;
$L__BB0_13:
	and.b32  	%r1279, %r1248, 16;
	setp.eq.s32 	%p9, %r1279, 0;
	@%p9 bra 	$L__BB0_15;
	ld.global.u32 	%r1280, [%rd19+80];
	xor.b32  	%r2328, %r2328, %r1280;
	ld.global.u32 	%r1281, [%rd19+84];
	xor.b32  	%r2327, %r2327, %r1281;
	ld.global.u32 	%r1282, [%rd19+88];
	xor.b32  	%r2326, %r2326, %r1282;
	ld.global.u32 	%r1283, [%rd19+92];
	xor.b32  	%r2325, %r2325, %r1283;
	ld.global.u32 	%r1284, [%rd19+96];
	xor.b32  	%r2324, %r2324, %r1284;
$L__BB0_15:
	and.b32  	%r1286, %r1248, 32;
	setp.eq.s32 	%p10, %r1286, 0;
	@%p10 bra 	$L__BB0_17;
	ld.global.u32 	%r1287, [%rd19+100];
	xor.b32  	%r2328, %r2328, %r1287;
	ld.global.u32 	%r1288, [%rd19+104];
	xor.b32  	%r2327, %r2327, %r1288;
	ld.global.u32 	%r1289, [%rd19+108];
	xor.b32  	%r2326, %r2326, %r1289;
	ld.global.u32 	%r1290, [%rd19+112];
	xor.b32  	%r2325, %r2325, %r1290;
	ld.global.u32 	%r1291, [%rd19+116];
	xor.b32  	%r2324, %r2324, %r1291;
$L__BB0_17:
	and.b32  	%r1293, %r1248, 64;
	setp.eq.s32 	%p11, %r1293, 0;
	@%p11 bra 	$L__BB0_19;
	ld.global.u32 	%r1294, [%rd19+120];
	xor.b32  	%r2328, %r2328, %r1294;
	ld.global.u32 	%r1295, [%rd19+124];
	xor.b32  	%r2327, %r2327, %r1295;
	ld.global.u32 	%r1296, [%rd19+128];
	xor.b32  	%r2326, %r2326, %r1296;
	ld.global.u32 	%r1297, [%rd19+132];
	xor.b32  	%r2325, %r2325, %r1297;
	ld.global.u32 	%r1298, [%rd19+136];
	xor.b32  	%r2324, %r2324, %r1298;
$L__BB0_19:
	and.b32  	%r1300, %r1248, 128;
	setp.eq.s32 	%p12, %r1300, 0;
	@%p12 bra 	$L__BB0_21;
	ld.global.u32 	%r1301, [%rd19+140];
	xor.b32  	%r2328, %r2328, %r1301;
	ld.global.u32 	%r1302, [%rd19+144];
	xor.b32  	%r2327, %r2327, %r1302;
	ld.global.u32 	%r1303, [%rd19+148];
	xor.b32  	%r2326, %r2326, %r1303;
	ld.global.u32 	%r1304, [%rd19+152];
	xor.b32  	%r2325, %r2325, %r1304;
	ld.global.u32 	%r1305, [%rd19+156];
	xor.b32  	%r2324, %r2324, %r1305;
$L__BB0_21:
	and.b32  	%r1307, %r1248, 256;
	setp.eq.s32 	%p13, %r1307, 0;
	@%p13 bra 	$L__BB0_23;
	ld.global.u32 	%r1308, [%rd19+160];
	xor.b32  	%r2328, %r2328, %r1308;
	ld.global.u32 	%r1309, [%rd19+164];
	xor.b32  	%r2327, %r2327, %r1309;
	ld.global.u32 	%r1310, [%rd19+168];
	xor.b32  	%r2326, %r2326, %r1310;
	ld.global.u32 	%r1311, [%rd19+172];
	xor.b32  	%r2325, %r2325, %r1311;
	ld.global.u32 	%r1312, [%rd19+176];
	xor.b32  	%r2324, %r2324, %r1312;
$L__BB0_23:
	and.b32  	%r1314, %r1248, 512;
	setp.eq.s32 	%p14, %r1314, 0;
	@%p14 bra 	$L__BB0_25;
	ld.global.u32 	%r1315, [%rd19+180];
	xor.b32  	%r2328, %r2328, %r1315;
	ld.global.u32 	%r1316, [%rd19+184];
	xor.b32  	%r2327, %r2327, %r1316;
	ld.global.u32 	%r1317, [%rd19+188];
	xor.b32  	%r2326, %r2326, %r1317;
	ld.global.u32 	%r1318, [%rd19+192];
	xor.b32  	%r2325, %r2325, %r1318;
	ld.global.u32 	%r1319, [%rd19+196];
	xor.b32  	%r2324, %r2324, %r1319;
$L__BB0_25:
	and.b32  	%r1321, %r1248, 1024;
	setp.eq.s32 	%p15, %r1321, 0;
	@%p15 bra 	$L__BB0_27;
	ld.global.u32 	%r1322, [%rd19+200];
	xor.b32  	%r2328, %r2328, %r1322;
	ld.global.u32 	%r1323, [%rd19+204];
	xor.b32  	%r2327, %r2327, %r1323;
	ld.global.u32 	%r1324, [%rd19+208];
	xor.b32  	%r2326, %r2326, %r1324;
	ld.global.u32 	%r1325, [%rd19+212];
	xor.b32  	%r2325, %r2325, %r1325;
	ld.global.u32 	%r1326, [%rd19+216];
	xor.b32  	%r2324, %r2324, %r1326;
$L__BB0_27:
	and.b32  	%r1328, %r1248, 2048;
	setp.eq.s32 	%p16, %r1328, 0;
	@%p16 bra 	$L__BB0_29;
	ld.global.u32 	%r1329, [%rd19+220];
	xor.b32  	%r2328, %r2328, %r1329;
	ld.global.u32 	%r1330, [%rd19+224];
	xor.b32  	%r2327, %r2327, %r1330;
	ld.global.u32 	%r1331, [%rd19+228];
	xor.b32  	%r2326, %r2326, %r1331;
	ld.global.u32 	%r1332, [%rd19+232];
	xor.b32  	%r2325, %r2325, %r1332;
	ld.global.u32 	%r1333, [%rd19+236];
	xor.b32  	%r2324, %r2324, %r1333;
$L__BB0_29:
	and.b32  	%r1335, %r1248, 4096;
	setp.eq.s32 	%p17, %r1335, 0;
	@%p17 bra 	$L__BB0_31;
	ld.global.u32 	%r1336, [%rd19+240];
	xor.b32  	%r2328, %r2328, %r1336;
	ld.global.u32 	%r1337, [%rd19+244];
	xor.b32  	%r2327, %r2327, %r1337;
	ld.global.u32 	%r1338, [%rd19+248];
	xor.b32  	%r2326, %r2326, %r1338;
	ld.global.u32 	%r1339, [%rd19+252];
	xor.b32  	%r2325, %r2325, %r1339;
	ld.global.u32 	%r1340, [%rd19+256];
	xor.b32  	%r2324, %r2324, %r1340;
$L__BB0_31:
	and.b32  	%r1342, %r1248, 8192;
	setp.eq.s32 	%p18, %r1342, 0;
	@%p18 bra 	$L__BB0_33;
	ld.global.u32 	%r1343, [%rd19+260];
	xor.b32  	%r2328, %r2328, %r1343;
	ld.global.u32 	%r1344, [%rd19+264];
	xor.b32  	%r2327, %r2327, %r1344;
	ld.global.u32 	%r1345, [%rd19+268];
	xor.b32  	%r2326, %r2326, %r1345;
	ld.global.u32 	%r1346, [%rd19+272];
	xor.b32  	%r2325, %r2325, %r1346;
	ld.global.u32 	%r1347, [%rd19+276];
	xor.b32  	%r2324, %r2324, %r1347;
$L__BB0_33:
	and.b32  	%r1349, %r1248, 16384;
	setp.eq.s32 	%p19, %r1349, 0;
	@%p19 bra 	$L__BB0_35;
	ld.global.u32 	%r1350, [%rd19+280];
	xor.b32  	%r2328, %r2328, %r1350;
	ld.global.u32 	%r1351, [%rd19+284];
	xor.b32  	%r2327, %r2327, %r1351;
	ld.global.u32 	%r1352, [%rd19+288];
	xor.b32  	%r2326, %r2326, %r1352;
	ld.global.u32 	%r1353, [%rd19+292];
	xor.b32  	%r2325, %r2325, %r1353;
	ld.global.u32 	%r1354, [%rd19+296];
	xor.b32  	%r2324, %r2324, %r1354;
$L__BB0_35:
	and.b32  	%r1356, %r1248, 32768;
	setp.eq.s32 	%p20, %r1356, 0;
	@%p20 bra 	$L__BB0_37;
	ld.global.u32 	%r1357, [%rd19+300];
	xor.b32  	%r2328, %r2328, %r1357;
	ld.global.u32 	%r1358, [%rd19+304];
	xor.b32  	%r2327, %r2327, %r1358;
	ld.global.u32 	%r1359, [%rd19+308];
	xor.b32  	%r2326, %r2326, %r1359;
	ld.global.u32 	%r1360, [%rd19+312];
	xor.b32  	%r2325, %r2325, %r1360;
	ld.global.u32 	%r1361, [%rd19+316];
	xor.b32  	%r2324, %r2324, %r1361;
$L__BB0_37:
	add.s32 	%r2323, %r2323, 16;
	setp.ne.s32 	%p21, %r2323, 32;
	@%p21 bra 	$L__BB0_5;
	mad.lo.s32 	%r1362, %r2317, -31, %r11;
	add.s32 	%r2317, %r1362, 1;
	setp.ne.s32 	%p22, %r2317, 5;
	@%p22 bra 	$L__BB0_4;
	st.local.u32 	[%rd13+4], %r2328;
	st.local.v2.u32 	[%rd13+8], {%r2327, %r2326};
	st.local.v2.u32 	[%rd13+16], {%r2325, %r2324};
	setp.eq.s64 	%p23, %rd17, 1;
	@%p23 bra 	$L__BB0_114;
	mov.b32 	%r2416, 0;
	mov.u32 	%r2417, %r2416;
	mov.u32 	%r2418, %r2416;
	mov.u32 	%r2419, %r2416;
	mov.u32 	%r2420, %r2416;
	mov.u32 	%r2409, %r2416;
$L__BB0_41:
	mul.wide.u32 	%rd95, %r2409, 4;
	add.s64 	%rd96, %rd13, %rd95;
	ld.local.u32 	%r186, [%rd96+4];
	shl.b32 	%r187, %r2409, 5;
	mov.b32 	%r2415, 0;
$L__BB0_42:
	.pragma "nounroll";
	shr.u32 	%r1365, %r186, %r2415;
	and.b32  	%r1366, %r1365, 1;
	setp.eq.b32 	%p24, %r1366, 1;
	not.pred 	%p25, %p24;
	add.s32 	%r1367, %r187, %r2415;
	mul.lo.s32 	%r1368, %r1367, 5;
	mul.wide.u32 	%rd97, %r1368, 4;
	add.s64 	%rd20, %rd18, %rd97;
	@%p25 bra 	$L__BB0_44;
	ld.global.u32 	%r1369, [%rd20];
	xor.b32  	%r2420, %r2420, %r1369;
	ld.global.u32 	%r1370, [%rd20+4];
	xor.b32  	%r2419, %r2419, %r1370;
	ld.global.u32 	%r1371, [%rd20+8];
	xor.b32  	%r2418, %r2418, %r1371;
	ld.global.u32 	%r1372, [%rd20+12];
	xor.b32  	%r2417, %r2417, %r1372;
	ld.global.u32 	%r1373, [%rd20+16];
	xor.b32  	%r2416, %r2416, %r1373;
$L__BB0_44:
	and.b32  	%r1375, %r1365, 2;
	setp.eq.s32 	%p26, %r1375, 0;
	@%p26 bra 	$L__BB0_46;
	ld.global.u32 	%r1376, [%rd20+20];
	xor.b32  	%r2420, %r2420, %r1376;
	ld.global.u32 	%r1377, [%rd20+24];
	xor.b32  	%r2419, %r2419, %r1377;
	ld.global.u32 	%r1378, [%rd20+28];
	xor.b32  	%r2418, %r2418, %r1378;
	ld.global.u32 	%r1379, [%rd20+32];
	xor.b32  	%r2417, %r2417, %r1379;
	ld.global.u32 	%r1380, [%rd20+36];
	xor.b32  	%r2416, %r2416, %r1380;
$L__BB0_46:
	and.b32  	%r1382, %r1365, 4;
	setp.eq.s32 	%p27, %r1382, 0;
	@%p27 bra 	$L__BB0_48;
	ld.global.u32 	%r1383, [%rd20+40];
	xor.b32  	%r2420, %r2420, %r1383;
	ld.global.u32 	%r1384, [%rd20+44];
	xor.b32  	%r2419, %r2419, %r1384;
	ld.global.u32 	%r1385, [%rd20+48];
	xor.b32  	%r2418, %r2418, %r1385;
	ld.global.u32 	%r1386, [%rd20+52];
	xor.b32  	%r2417, %r2417, %r1386;
	ld.global.u32 	%r1387, [%rd20+56];
	xor.b32  	%r2416, %r2416, %r1387;
$L__BB0_48:
	and.b32  	%r1389, %r1365, 8;
	setp.eq.s32 	%p28, %r1389, 0;
	@%p28 bra 	$L__BB0_50;
	ld.global.u32 	%r1390, [%rd20+60];
	xor.b32  	%r2420, %r2420, %r1390;
	ld.global.u32 	%r1391, [%rd20+64];
	xor.b32  	%r2419, %r2419, %r1391;
	ld.global.u32 	%r1392, [%rd20+68];
	xor.b32  	%r2418, %r2418, %r1392;
	ld.global.u32 	%r1393, [%rd20+72];
	xor.b32  	%r2417, %r2417, %r1393;
	ld.global.u32 	%r1394, [%rd20+76];
	xor.b32  	%r2416, %r2416, %r1394;
$L__BB0_50:
	and.b32  	%r1396, %r1365, 16;
	setp.eq.s32 	%p29, %r1396, 0;
	@%p29 bra 	$L__BB0_52;
	ld.global.u32 	%r1397, [%rd20+80];
	xor.b32  	%r2420, %r2420, %r1397;
	ld.global.u32 	%r1398, [%rd20+84];
	xor.b32  	%r2419, %r2419, %r1398;
	ld.global.u32 	%r1399, [%rd20+88];
	xor.b32  	%r2418, %r2418, %r1399;
	ld.global.u32 	%r1400, [%rd20+92];
	xor.b32  	%r2417, %r2417, %r1400;
	ld.global.u32 	%r1401, [%rd20+96];
	xor.b32  	%r2416, %r2416, %r1401;
$L__BB0_52:
	and.b32  	%r1403, %r1365, 32;
	setp.eq.s32 	%p30, %r1403, 0;
	@%p30 bra 	$L__BB0_54;
	ld.global.u32 	%r1404, [%rd20+100];
	xor.b32  	%r2420, %r2420, %r1404;
	ld.global.u32 	%r1405, [%rd20+104];
	xor.b32  	%r2419, %r2419, %r1405;
	ld.global.u32 	%r1406, [%rd20+108];
	xor.b32  	%r2418, %r2418, %r1406;
	ld.global.u32 	%r1407, [%rd20+112];
	xor.b32  	%r2417, %r2417, %r1407;
	ld.global.u32 	%r1408, [%rd20+116];
	xor.b32  	%r2416, %r2416, %r1408;
$L__BB0_54:
	and.b32  	%r1410, %r1365, 64;
	setp.eq.s32 	%p31, %r1410, 0;
	@%p31 bra 	$L__BB0_56;
	ld.global.u32 	%r1411, [%rd20+120];
	xor.b32  	%r2420, %r2420, %r1411;
	ld.global.u32 	%r1412, [%rd20+124];
	xor.b32  	%r2419, %r2419, %r1412;
	ld.global.u32 	%r1413, [%rd20+128];
	xor.b32  	%r2418, %r2418, %r1413;
	ld.global.u32 	%r1414, [%rd20+132];
	xor.b32  	%r2417, %r2417, %r1414;
	ld.global.u32 	%r1415, [%rd20+136];
	xor.b32  	%r2416, %r2416, %r1415;
$L__BB0_56:
	and.b32  	%r1417, %r1365, 128;
	setp.eq.s32 	%p32, %r1417, 0;
	@%p32 bra 	$L__BB0_58;
	ld.global.u32 	%r1418, [%rd20+140];
	xor.b32  	%r2420, %r2420, %r1418;
	ld.global.u32 	%r1419, [%rd20+144];
	xor.b32  	%r2419, %r2419, %r1419;
	ld.global.u32 	%r1420, [%rd20+148];
	xor.b32  	%r2418, %r2418, %r1420;
	ld.global.u32 	%r1421, [%rd20+152];
	xor.b32  	%r2417, %r2417, %r1421;
	ld.global.u32 	%r1422, [%rd20+156];
	xor.b32  	%r2416, %r2416, %r1422;
$L__BB0_58:
	and.b32  	%r1424, %r1365, 256;
	setp.eq.s32 	%p33, %r1424, 0;
	@%p33 bra 	$L__BB0_60;
	ld.global.u32 	%r1425, [%rd20+160];
	xor.b32  	%r2420, %r2420, %r1425;
	ld.global.u32 	%r1426, [%rd20+164];
	xor.b32  	%r2419, %r2419, %r1426;
	ld.global.u32 	%r1427, [%rd20+168];
	xor.b32  	%r2418, %r2418, %r1427;
	ld.global.u32 	%r1428, [%rd20+172];
	xor.b32  	%r2417, %r2417, %r1428;
	ld.global.u32 	%r1429, [%rd20+176];
	xor.b32  	%r2416, %r2416, %r1429;
$L__BB0_60:
	and.b32  	%r1431, %r1365, 512;
	setp.eq.s32 	%p34, %r1431, 0;
	@%p34 bra 	$L__BB0_62;
	ld.global.u32 	%r1432, [%rd20+180];
	xor.b32  	%r2420, %r2420, %r1432;
	ld.global.u32 	%r1433, [%rd20+184];
	xor.b32  	%r2419, %r2419, %r1433;
	ld.global.u32 	%r1434, [%rd20+188];
	xor.b32  	%r2418, %r2418, %r1434;
	ld.global.u32 	%r1435, [%rd20+192];
	xor.b32  	%r2417, %r2417, %r1435;
	ld.global.u32 	%r1436, [%rd20+196];
	xor.b32  	%r2416, %r2416, %r1436;
$L__BB0_62:
	and.b32  	%r1438, %r1365, 1024;
	setp.eq.s32 	%p35, %r1438, 0;
	@%p35 bra 	$L__BB0_64;
	ld.global.u32 	%r1439, [%rd20+200];
	xor.b32  	%r2420, %r2420, %r1439;
	ld.global.u32 	%r1440, [%rd20+204];
	xor.b32  	%r2419, %r2419, %r1440;
	ld.global.u32 	%r1441, [%rd20+208];
	xor.b32  	%r2418, %r2418, %r1441;
	ld.global.u32 	%r1442, [%rd20+212];
	xor.b32  	%r2417, %r2417, %r1442;
	ld.global.u32 	%r1443, [%rd20+216];
	xor.b32  	%r2416, %r2416, %r1443;
$L__BB0_64:
	and.b32  	%r1445, %r1365, 2048;
	setp.eq.s32 	%p36, %r1445, 0;
	@%p36 bra 	$L__BB0_66;
	ld.global.u32 	%r1446, [%rd20+220];
	xor.b32  	%r2420, %r2420, %r1446;
	ld.global.u32 	%r1447, [%rd20+224];
	xor.b32  	%r2419, %r2419, %r1447;
	ld.global.u32 	%r1448, [%rd20+228];
	xor.b32  	%r2418, %r2418, %r1448;
	ld.global.u32 	%r1449, [%rd20+232];
	xor.b32  	%r2417, %r2417, %r1449;
	ld.global.u32 	%r1450, [%rd20+236];
	xor.b32  	%r2416, %r2416, %r1450;
$L__BB0_66:
	and.b32  	%r1452, %r1365, 4096;
	setp.eq.s32 	%p37, %r1452, 0;
	@%p37 bra 	$L__BB0_68;
	ld.global.u32 	%r1453, [%rd20+240];
	xor.b32  	%r2420, %r2420, %r1453;
	ld.global.u32 	%r1454, [%rd20+244];
	xor.b32  	%r2419, %r2419, %r1454;
	ld.global.u32 	%r1455, [%rd20+248];
	xor.b32  	%r2418, %r2418, %r1455;
	ld.global.u32 	%r1456, [%rd20+252];
	xor.b32  	%r2417, %r2417, %r1456;
	ld.global.u32 	%r1457, [%rd20+256];
	xor.b32  	%r2416, %r2416, %r1457;
$L__BB0_68:
	and.b32  	%r1459, %r1365, 8192;
	setp.eq.s32 	%p38, %r1459, 0;
	@%p38 bra 	$L__BB0_70;
	ld.global.u32 	%r1460, [%rd20+260];
	xor.b32  	%r2420, %r2420, %r1460;
	ld.global.u32 	%r1461, [%rd20+264];
	xor.b32  	%r2419, %r2419, %r1461;
	ld.global.u32 	%r1462, [%rd20+268];
	xor.b32  	%r2418, %r2418, %r1462;
	ld.global.u32 	%r1463, [%rd20+272];
	xor.b32  	%r2417, %r2417, %r1463;
	ld.global.u32 	%r1464, [%rd20+276];
	xor.b32  	%r2416, %r2416, %r1464;
$L__BB0_70:
	and.b32  	%r1466, %r1365, 16384;
	setp.eq.s32 	%p39, %r1466, 0;
	@%p39 bra 	$L__BB0_72;
	ld.global.u32 	%r1467, [%rd20+280];
	xor.b32  	%r2420, %r2420, %r1467;
	ld.global.u32 	%r1468, [%rd20+284];
	xor.b32  	%r2419, %r2419, %r1468;
	ld.global.u32 	%r1469, [%rd20+288];
	xor.b32  	%r2418, %r2418, %r1469;
	ld.global.u32 	%r1470, [%rd20+292];
	xor.b32  	%r2417, %r2417, %r1470;
	ld.global.u32 	%r1471, [%rd20+296];
	xor.b32  	%r2416, %r2416, %r1471;
$L__BB0_72:
	and.b32  	%r1473, %r1365, 32768;
	setp.eq.s32 	%p40, %r1473, 0;
	@%p40 bra 	$L__BB0_74;
	ld.global.u32 	%r1474, [%rd20+300];
	xor.b32  	%r2420, %r2420, %r1474;
	ld.global.u32 	%r1475, [%rd20+304];
	xor.b32  	%r2419, %r2419, %r1475;
	ld.global.u32 	%r1476, [%rd20+308];
	xor.b32  	%r2418, %r2418, %r1476;
	ld.global.u32 	%r1477, [%rd20+312];
	xor.b32  	%r2417, %r2417, %r1477;
	ld.global.u32 	%r1478, [%rd20+316];
	xor.b32  	%r2416, %r2416, %r1478;
$L__BB0_74:
	add.s32 	%r2415, %r2415, 16;
	setp.ne.s32 	%p41, %r2415, 32;
	@%p41 bra 	$L__BB0_42;
	mad.lo.s32 	%r1479, %r2409, -31, %r187;
	add.s32 	%r2409, %r1479, 1;
	setp.ne.s32 	%p42, %r2409, 5;
	@%p42 bra 	$L__BB0_41;
	st.local.u32 	[%rd13+4], %r2420;
	st.local.v2.u32 	[%rd13+8], {%r2419, %r2418};
	st.local.v2.u32 	[%rd13+16], {%r2417, %r2416};
	setp.ne.s64 	%p43, %rd17, 3;
	@%p43 bra 	$L__BB0_114;
	mov.b32 	%r2508, 0;
	mov.u32 	%r2509, %r2508;
	mov.u32 	%r2510, %r2508;
	mov.u32 	%r2511, %r2508;
	mov.u32 	%r2512, %r2508;
	mov.u32 	%r2501, %r2508;
$L__BB0_78:
	mul.wide.u32 	%rd98, %r2501, 4;
	add.s64 	%rd99, %rd13, %rd98;
	ld.local.u32 	%r362, [%rd99+4];
	shl.b32 	%r363, %r2501, 5;
	mov.b32 	%r2507, 0;
$L__BB0_79:
	.pragma "nounroll";
	shr.u32 	%r1482, %r362, %r2507;
	and.b32  	%r1483, %r1482, 1;
	setp.eq.b32 	%p44, %r1483, 1;
	not.pred 	%p45, %p44;
	add.s32 	%r1484, %r363, %r2507;
	mul.lo.s32 	%r1485, %r1484, 5;
	mul.wide.u32 	%rd100, %r1485, 4;
	add.s64 	%rd21, %rd18, %rd100;
	@%p45 bra 	$L__BB0_81;
	ld.global.u32 	%r1486, [%rd21];
	xor.b32  	%r2512, %r2512, %r1486;
	ld.global.u32 	%r1487, [%rd21+4];
	xor.b32  	%r2511, %r2511, %r1487;
	ld.global.u32 	%r1488, [%rd21+8];
	xor.b32  	%r2510, %r2510, %r1488;
	ld.global.u32 	%r1489, [%rd21+12];
	xor.b32  	%r2509, %r2509, %r1489;
	ld.global.u32 	%r1490, [%rd21+16];
	xor.b32  	%r2508, %r2508, %r1490;
$L__BB0_81:
	and.b32  	%r1492, %r1482, 2;
	setp.eq.s32 	%p46, %r1492, 0;
	@%p46 bra 	$L__BB0_83;
	ld.global.u32 	%r1493, [%rd21+20];
	xor.b32  	%r2512, %r2512, %r1493;
	ld.global.u32 	%r1494, [%rd21+24];
	xor.b32  	%r2511, %r2511, %r1494;
	ld.global.u32 	%r1495, [%rd21+28];
	xor.b32  	%r2510, %r2510, %r1495;
	ld.global.u32 	%r1496, [%rd21+32];
	xor.b32  	%r2509, %r2509, %r1496;
	ld.global.u32 	%r1497, [%rd21+36];
	xor.b32  	%r2508, %r2508, %r1497;
$L__BB0_83:
	and.b32  	%r1499, %r1482, 4;
	setp.eq.s32 	%p47, %r1499, 0;
	@%p47 bra 	$L__BB0_85;
	ld.global.u32 	%r1500, [%rd21+40];
	xor.b32  	%r2512, %r2512, %r1500;
	ld.global.u32 	%r1501, [%rd21+44];
	xor.b32  	%r2511, %r2511, %r1501;
	ld.global.u32 	%r1502, [%rd21+48];
	xor.b32  	%r2510, %r2510, %r1502;
	ld.global.u32 	%r1503, [%rd21+52];
	xor.b32  	%r2509, %r2509, %r1503;
	ld.global.u32 	%r1504, [%rd21+56];
	xor.b32  	%r2508, %r2508, %r1504;
$L__BB0_85:
	and.b32  	%r1506, %r1482, 8;
	setp.eq.s32 	%p48, %r1506, 0;
	@%p48 bra 	$L__BB0_87;
	ld.global.u32 	%r1507, [%rd21+60];
	xor.b32  	%r2512, %r2512, %r1507;
	ld.global.u32 	%r1508, [%rd21+64];
	xor.b32  	%r2511, %r2511, %r1508;
	ld.global.u32 	%r1509, [%rd21+68];
	xor.b32  	%r2510, %r2510, %r1509;
	ld.global.u32 	%r1510, [%rd21+72];
	xor.b32  	%r2509, %r2509, %r1510;
	ld.global.u32 	%r1511, [%rd21+76];
	xor.b32  	%r2508, %r2508, %r1511;
$L__BB0_87:
	and.b32  	%r1513, %r1482, 16;
	setp.eq.s32 	%p49, %r1513, 0;
	@%p49 bra 	$L__BB0_89;
	ld.global.u32 	%r1514, [%rd21+80];
	xor.b32  	%r2512, %r2512, %r1514;
	ld.global.u32 	%r1515, [%rd21+84];
	xor.b32  	%r2511, %r2511, %r1515;
	ld.global.u32 	%r1516, [%rd21+88];
	xor.b32  	%r2510, %r2510, %r1516;
	ld.global.u32 	%r1517, [%rd21+92];
	xor.b32  	%r2509, %r2509, %r1517;
	ld.global.u32 	%r1518, [%rd21+96];
	xor.b32  	%r2508, %r2508, %r1518;
$L__BB0_89:
	and.b32  	%r1520, %r1482, 32;
	setp.eq.s32 	%p50, %r1520, 0;
	@%p50 bra 	$L__BB0_91;
	ld.global.u32 	%r1521, [%rd21+100];
	xor.b32  	%r2512, %r2512, %r1521;
	ld.global.u32 	%r1522, [%rd21+104];
	xor.b32  	%r2511, %r2511, %r1522;
	ld.global.u32 	%r1523, [%rd21+108];
	xor.b32  	%r2510, %r2510, %r1523;
	ld.global.u32 	%r1524, [%rd21+112];
	xor.b32  	%r2509, %r2509, %r1524;
	ld.global.u32 	%r1525, [%rd21+116];
	xor.b32  	%r2508, %r2508, %r1525;
$L__BB0_91:
	and.b32  	%r1527, %r1482, 64;
	setp.eq.s32 	%p51, %r1527, 0;
	@%p51 bra 	$L__BB0_93;
	ld.global.u32 	%r1528, [%rd21+120];
	xor.b32  	%r2512, %r2512, %r1528;
	ld.global.u32 	%r1529, [%rd21+124];
	xor.b32  	%r2511, %r2511, %r1529;
	ld.global.u32 	%r1530, [%rd21+128];
	xor.b32  	%r2510, %r2510, %r1530;
	ld.global.u32 	%r1531, [%rd21+132];
	xor.b32  	%r2509, %r2509, %r1531;
	ld.global.u32 	%r1532, [%rd21+136];
	xor.b32  	%r2508, %r2508, %r1532;
$L__BB0_93:
	and.b32  	%r1534, %r1482, 128;
	setp.eq.s32 	%p52, %r1534, 0;
	@%p52 bra 	$L__BB0_95;
	ld.global.u32 	%r1535, [%rd21+140];
	xor.b32  	%r2512, %r2512, %r1535;
	ld.global.u32 	%r1536, [%rd21+144];
	xor.b32  	%r2511, %r2511, %r1536;
	ld.global.u32 	%r1537, [%rd21+148];
	xor.b32  	%r2510, %r2510, %r1537;
	ld.global.u32 	%r1538, [%rd21+152];
	xor.b32  	%r2509, %r2509, %r1538;
	ld.global.u32 	%r1539, [%rd21+156];
	xor.b32  	%r2508, %r2508, %r1539;
$L__BB0_95:
	and.b32  	%r1541, %r1482, 256;
	setp.eq.s32 	%p53, %r1541, 0;
	@%p53 bra 	$L__BB0_97;
	ld.global.u32 	%r1542, [%rd21+160];
	xor.b32  	%r2512, %r2512, %r1542;
	ld.global.u32 	%r1543, [%rd21+164];
	xor.b32  	%r2511, %r2511, %r1543;
	ld.global.u32 	%r1544, [%rd21+168];
	xor.b32  	%r2510, %r2510, %r1544;
	ld.global.u32 	%r1545, [%rd21+172];
	xor.b32  	%r2509, %r2509, %r1545;
	ld.global.u32 	%r1546, [%rd21+176];
	xor.b32  	%r2508, %r2508, %r1546;
$L__BB0_97:
	and.b32  	%r1548, %r1482, 512;
	setp.eq.s32 	%p54, %r1548, 0;
	@%p54 bra 	$L__BB0_99;
	ld.global.u32 	%r1549, [%rd21+180];
	xor.b32  	%r2512, %r2512, %r1549;
	ld.global.u32 	%r1550, [%rd21+184];
	xor.b32  	%r2511, %r2511, %r1550;
	ld.global.u32 	%r1551, [%rd21+188];
	xor.b32  	%r2510, %r2510, %r1551;
	ld.global.u32 	%r1552, [%rd21+192];
	xor.b32  	%r2509, %r2509, %r1552;
	ld.global.u32 	%r1553, [%rd21+196];
	xor.b32  	%r2508, %r2508, %r1553;
$L__BB0_99:
	and.b32  	%r1555, %r1482, 1024;
	setp.eq.s32 	%p55, %r1555, 0;
	@%p55 bra 	$L__BB0_101;
	ld.global.u32 	%r1556, [%rd21+200];
	xor.b32  	%r2512, %r2512, %r1556;
	ld.global.u32 	%r1557, [%rd21+204];
	xor.b32  	%r2511, %r2511, %r1557;
	ld.global.u32 	%r1558, [%rd21+208];
	xor.b32  	%r2510, %r2510, %r1558;
	ld.global.u32 	%r1559, [%rd21+212];
	xor.b32  	%r2509, %r2509, %r1559;
	ld.global.u32 	%r1560, [%rd21+216];
	xor.b32  	%r2508, %r2508, %r1560;
$L__BB0_101:
	and.b32  	%r1562, %r1482, 2048;
	setp.eq.s32 	%p56, %r1562, 0;
	@%p56 bra 	$L__BB0_103;
	ld.global.u32 	%r1563, [%rd21+220];
	xor.b32  	%r2512, %r2512, %r1563;
	ld.global.u32 	%r1564, [%rd21+224];
	xor.b32  	%r2511, %r2511, %r1564;
	ld.global.u32 	%r1565, [%rd21+228];
	xor.b32  	%r2510, %r2510, %r1565;
	ld.global.u32 	%r1566, [%rd21+232];
	xor.b32  	%r2509, %r2509, %r1566;
	ld.global.u32 	%r1567, [%rd21+236];
	xor.b32  	%r2508, %r2508, %r1567;
$L__BB0_103:
	and.b32  	%r1569, %r1482, 4096;
	setp.eq.s32 	%p57, %r1569, 0;
	@%p57 bra 	$L__BB0_105;
	ld.global.u32 	%r1570, [%rd21+240];
	xor.b32  	%r2512, %r2512, %r1570;
	ld.global.u32 	%r1571, [%rd21+244];
	xor.b32  	%r2511, %r2511, %r1571;
	ld.global.u32 	%r1572, [%rd21+248];
	xor.b32  	%r2510, %r2510, %r1572;
	ld.global.u32 	%r1573, [%rd21+252];
	xor.b32  	%r2509, %r2509, %r1573;
	ld.global.u32 	%r1574, [%rd21+256];
	xor.b32  	%r2508, %r2508, %r1574;
$L__BB0_105:
	and.b32  	%r1576, %r1482, 8192;
	setp.eq.s32 	%p58, %r1576, 0;
	@%p58 bra 	$L__BB0_107;
	ld.global.u32 	%r1577, [%rd21+260];
	xor.b32  	%r2512, %r2512, %r1577;
	ld.global.u32 	%r1578, [%rd21+264];
	xor.b32  	%r2511, %r2511, %r1578;
	ld.global.u32 	%r1579, [%rd21+268];
	xor.b32  	%r2510, %r2510, %r1579;
	ld.global.u32 	%r1580, [%rd21+272];
	xor.b32  	%r2509, %r2509, %r1580;
	ld.global.u32 	%r1581, [%rd21+276];
	xor.b32  	%r2508, %r2508, %r1581;
$L__BB0_107:
	and.b32  	%r1583, %r1482, 16384;
	setp.eq.s32 	%p59, %r1583, 0;
	@%p59 bra 	$L__BB0_109;
	ld.global.u32 	%r1584, [%rd21+280];
	xor.b32  	%r2512, %r2512, %r1584;
	ld.global.u32 	%r1585, [%rd21+284];
	xor.b32  	%r2511, %r2511, %r1585;
	ld.global.u32 	%r1586, [%rd21+288];
	xor.b32  	%r2510, %r2510, %r1586;
	ld.global.u32 	%r1587, [%rd21+292];
	xor.b32  	%r2509, %r2509, %r1587;
	ld.global.u32 	%r1588, [%rd21+296];
	xor.b32  	%r2508, %r2508, %r1588;
$L__BB0_109:
	and.b32  	%r1590, %r1482, 32768;
	setp.eq.s32 	%p60, %r1590, 0;
	@%p60 bra 	$L__BB0_111;
	ld.global.u32 	%r1591, [%rd21+300];
	xor.b32  	%r2512, %r2512, %r1591;
	ld.global.u32 	%r1592, [%rd21+304];
	xor.b32  	%r2511, %r2511, %r1592;
	ld.global.u32 	%r1593, [%rd21+308];
	xor.b32  	%r2510, %r2510, %r1593;
	ld.global.u32 	%r1594, [%rd21+312];
	xor.b32  	%r2509, %r2509, %r1594;
	ld.global.u32 	%r1595, [%rd21+316];
	xor.b32  	%r2508, %r2508, %r1595;
$L__BB0_111:
	add.s32 	%r2507, %r2507, 16;
	setp.ne.s32 	%p61, %r2507, 32;
	@%p61 bra 	$L__BB0_79;
	mad.lo.s32 	%r1596, %r2501, -31, %r363;
	add.s32 	%r2501, %r1596, 1;
	setp.ne.s32 	%p62, %r2501, 5;
	@%p62 bra 	$L__BB0_78;
	st.local.u32 	[%rd13+4], %r2512;
	st.local.v2.u32 	[%rd13+8], {%r2511, %r2510};
	st.local.v2.u32 	[%rd13+16], {%r2509, %r2508};
$L__BB0_114:
	shr.u64 	%rd278, %rd16, 2;
	add.s32 	%r2311, %r2311, 1;
	setp.lt.u64 	%p63, %rd16, 4;
	@%p63 bra 	$L__BB0_115;
	bra.uni 	$L__BB0_2;
$L__BB0_115:
	cvt.u32.u64 	%r1597, %rd279;
	setp.eq.s32 	%p64, %r1597, 0;
	@%p64 bra 	$L__BB0_230;
	mov.b32 	%r2588, 0;
	mov.u64 	%rd102, precalc_xorwow_offset_matrix;
$L__BB0_117:
	mov.u64 	%rd23, %rd279;
	and.b64  	%rd24, %rd23, 3;
	setp.eq.s64 	%p65, %rd24, 0;
	@%p65 bra 	$L__BB0_229;
	mul.wide.u32 	%rd101, %r2588, 3200;
	add.s64 	%rd25, %rd102, %rd101;
	mov.b32 	%r2601, 0;
	mov.u32 	%r2602, %r2601;
	mov.u32 	%r2603, %r2601;
	mov.u32 	%r2604, %r2601;
	mov.u32 	%r2605, %r2601;
	mov.u32 	%r2594, %r2601;
$L__BB0_119:
	mul.wide.u32 	%rd103, %r2594, 4;
	add.s64 	%rd104, %rd13, %rd103;
	ld.local.u32 	%r540, [%rd104+4];
	shl.b32 	%r541, %r2594, 5;
	mov.b32 	%r2600, 0;
$L__BB0_120:
	.pragma "nounroll";
	shr.u32 	%r1601, %r540, %r2600;
	and.b32  	%r1602, %r1601, 1;
	setp.eq.b32 	%p66, %r1602, 1;
	not.pred 	%p67, %p66;
	add.s32 	%r1603, %r541, %r2600;
	mul.lo.s32 	%r1604, %r1603, 5;
	mul.wide.u32 	%rd105, %r1604, 4;
	add.s64 	%rd26, %rd25, %rd105;
	@%p67 bra 	$L__BB0_122;
	ld.global.u32 	%r1605, [%rd26];
	xor.b32  	%r2605, %r2605, %r1605;
	ld.global.u32 	%r1606, [%rd26+4];
	xor.b32  	%r2604, %r2604, %r1606;
	ld.global.u32 	%r1607, [%rd26+8];
	xor.b32  	%r2603, %r2603, %r1607;
	ld.global.u32 	%r1608, [%rd26+12];
	xor.b32  	%r2602, %r2602, %r1608;
	ld.global.u32 	%r1609, [%rd26+16];
	xor.b32  	%r2601, %r2601, %r1609;
$L__BB0_122:
	and.b32  	%r1611, %r1601, 2;
	setp.eq.s32 	%p68, %r1611, 0;
	@%p68 bra 	$L__BB0_124;
	ld.global.u32 	%r1612, [%rd26+20];
	xor.b32  	%r2605, %r2605, %r1612;
	ld.global.u32 	%r1613, [%rd26+24];
	xor.b32  	%r2604, %r2604, %r1613;
	ld.global.u32 	%r1614, [%rd26+28];
	xor.b32  	%r2603, %r2603, %r1614;
	ld.global.u32 	%r1615, [%rd26+32];
	xor.b32  	%r2602, %r2602, %r1615;
	ld.global.u32 	%r1616, [%rd26+36];
	xor.b32  	%r2601, %r2601, %r1616;
$L__BB0_124:
	and.b32  	%r1618, %r1601, 4;
	setp.eq.s32 	%p69, %r1618, 0;
	@%p69 bra 	$L__BB0_126;
	ld.global.u32 	%r1619, [%rd26+40];
	xor.b32  	%r2605, %r2605, %r1619;
	ld.global.u32 	%r1620, [%rd26+44];
	xor.b32  	%r2604, %r2604, %r1620;
	ld.global.u32 	%r1621, [%rd26+48];
	xor.b32  	%r2603, %r2603, %r1621;
	ld.global.u32 	%r1622, [%rd26+52];
	xor.b32  	%r2602, %r2602, %r1622;
	ld.global.u32 	%r1623, [%rd26+56];
	xor.b32  	%r2601, %r2601, %r1623;
$L__BB0_126:
	and.b32  	%r1625, %r1601, 8;
	setp.eq.s32 	%p70, %r1625, 0;
	@%p70 bra 	$L__BB0_128;
	ld.global.u32 	%r1626, [%rd26+60];
	xor.b32  	%r2605, %r2605, %r1626;
	ld.global.u32 	%r1627, [%rd26+64];
	xor.b32  	%r2604, %r2604, %r1627;
	ld.global.u32 	%r1628, [%rd26+68];
	xor.b32  	%r2603, %r2603, %r1628;
	ld.global.u32 	%r1629, [%rd26+72];
	xor.b32  	%r2602, %r2602, %r1629;
	ld.global.u32 	%r1630, [%rd26+76];
	xor.b32  	%r2601, %r2601, %r1630;
$L__BB0_128:
	and.b32  	%r1632, %r1601, 16;
	setp.eq.s32 	%p71, %r1632, 0;
	@%p71 bra 	$L__BB0_130;
	ld.global.u32 	%r1633, [%rd26+80];
	xor.b32  	%r2605, %r2605, %r1633;
	ld.global.u32 	%r1634, [%rd26+84];
	xor.b32  	%r2604, %r2604, %r1634;
	ld.global.u32 	%r1635, [%rd26+88];
	xor.b32  	%r2603, %r2603, %r1635;
	ld.global.u32 	%r1636, [%rd26+92];
	xor.b32  	%r2602, %r2602, %r1636;
	ld.global.u32 	%r1637, [%rd26+96];
	xor.b32  	%r2601, %r2601, %r1637;
$L__BB0_130:
	and.b32  	%r1639, %r1601, 32;
	setp.eq.s32 	%p72, %r1639, 0;
	@%p72 bra 	$L__BB0_132;
	ld.global.u32 	%r1640, [%rd26+100];
	xor.b32  	%r2605, %r2605, %r1640;
	ld.global.u32 	%r1641, [%rd26+104];
	xor.b32  	%r2604, %r2604, %r1641;
	ld.global.u32 	%r1642, [%rd26+108];
	xor.b32  	%r2603, %r2603, %r1642;
	ld.global.u32 	%r1643, [%rd26+112];
	xor.b32  	%r2602, %r2602, %r1643;
	ld.global.u32 	%r1644, [%rd26+116];
	xor.b32  	%r2601, %r2601, %r1644;
$L__BB0_132:
	and.b32  	%r1646, %r1601, 64;
	setp.eq.s32 	%p73, %r1646, 0;
	@%p73 bra 	$L__BB0_134;
	ld.global.u32 	%r1647, [%rd26+120];
	xor.b32  	%r2605, %r2605, %r1647;
	ld.global.u32 	%r1648, [%rd26+124];
	xor.b32  	%r2604, %r2604, %r1648;
	ld.global.u32 	%r1649, [%rd26+128];
	xor.b32  	%r2603, %r2603, %r1649;
	ld.global.u32 	%r1650, [%rd26+132];
	xor.b32  	%r2602, %r2602, %r1650;
	ld.global.u32 	%r1651, [%rd26+136];
	xor.b32  	%r2601, %r2601, %r1651;
$L__BB0_134:
	and.b32  	%r1653, %r1601, 128;
	setp.eq.s32 	%p74, %r1653, 0;
	@%p74 bra 	$L__BB0_136;
	ld.global.u32 	%r1654, [%rd26+140];
	xor.b32  	%r2605, %r2605, %r1654;
	ld.global.u32 	%r1655, [%rd26+144];
	xor.b32  	%r2604, %r2604, %r1655;
	ld.global.u32 	%r1656, [%rd26+148];
	xor.b32  	%r2603, %r2603, %r1656;
	ld.global.u32 	%r1657, [%rd26+152];
	xor.b32  	%r2602, %r2602, %r1657;
	ld.global.u32 	%r1658, [%rd26+156];
	xor.b32  	%r2601, %r2601, %r1658;
$L__BB0_136:
	and.b32  	%r1660, %r1601, 256;
	setp.eq.s32 	%p75, %r1660, 0;
	@%p75 bra 	$L__BB0_138;
	ld.global.u32 	%r1661, [%rd26+160];
	xor.b32  	%r2605, %r2605, %r1661;
	ld.global.u32 	%r1662, [%rd26+164];
	xor.b32  	%r2604, %r2604, %r1662;
	ld.global.u32 	%r1663, [%rd26+168];
	xor.b32  	%r2603, %r2603, %r1663;
	ld.global.u32 	%r1664, [%rd26+172];
	xor.b32  	%r2602, %r2602, %r1664;
	ld.global.u32 	%r1665, [%rd26+176];
	xor.b32  	%r2601, %r2601, %r1665;
$L__BB0_138:
	and.b32  	%r1667, %r1601, 512;
	setp.eq.s32 	%p76, %r1667, 0;
	@%p76 bra 	$L__BB0_140;
	ld.global.u32 	%r1668, [%rd26+180];
	xor.b32  	%r2605, %r2605, %r1668;
	ld.global.u32 	%r1669, [%rd26+184];
	xor.b32  	%r2604, %r2604, %r1669;
	ld.global.u32 	%r1670, [%rd26+188];
	xor.b32  	%r2603, %r2603, %r1670;
	ld.global.u32 	%r1671, [%rd26+192];
	xor.b32  	%r2602, %r2602, %r1671;
	ld.global.u32 	%r1672, [%rd26+196];
	xor.b32  	%r2601, %r2601, %r1672;
$L__BB0_140:
	and.b32  	%r1674, %r1601, 1024;
	setp.eq.s32 	%p77, %r1674, 0;
	@%p77 bra 	$L__BB0_142;
	ld.global.u32 	%r1675, [%rd26+200];
	xor.b32  	%r2605, %r2605, %r1675;
	ld.global.u32 	%r1676, [%rd26+204];
	xor.b32  	%r2604, %r2604, %r1676;
	ld.global.u32 	%r1677, [%rd26+208];
	xor.b32  	%r2603, %r2603, %r1677;
	ld.global.u32 	%r1678, [%rd26+212];
	xor.b32  	%r2602, %r2602, %r1678;
	ld.global.u32 	%r1679, [%rd26+216];
	xor.b32  	%r2601, %r2601, %r1679;
$L__BB0_142:
	and.b32  	%r1681, %r1601, 2048;
	setp.eq.s32 	%p78, %r1681, 0;
	@%p78 bra 	$L__BB0_144;
	ld.global.u32 	%r1682, [%rd26+220];
	xor.b32  	%r2605, %r2605, %r1682;
	ld.global.u32 	%r1683, [%rd26+224];
	xor.b32  	%r2604, %r2604, %r1683;
	ld.global.u32 	%r1684, [%rd26+228];
	xor.b32  	%r2603, %r2603, %r1684;
	ld.global.u32 	%r1685, [%rd26+232];
	xor.b32  	%r2602, %r2602, %r1685;
	ld.global.u32 	%r1686, [%rd26+236];
	xor.b32  	%r2601, %r2601, %r1686;
$L__BB0_144:
	and.b32  	%r1688, %r1601, 4096;
	setp.eq.s32 	%p79, %r1688, 0;
	@%p79 bra 	$L__BB0_146;
	ld.global.u32 	%r1689, [%rd26+240];
	xor.b32  	%r2605, %r2605, %r1689;
	ld.global.u32 	%r1690, [%rd26+244];
	xor.b32  	%r2604, %r2604, %r1690;
	ld.global.u32 	%r1691, [%rd26+248];
	xor.b32  	%r2603, %r2603, %r1691;
	ld.global.u32 	%r1692, [%rd26+252];
	xor.b32  	%r2602, %r2602, %r1692;
	ld.global.u32 	%r1693, [%rd26+256];
	xor.b32  	%r2601, %r2601, %r1693;
$L__BB0_146:
	and.b32  	%r1695, %r1601, 8192;
	setp.eq.s32 	%p80, %r1695, 0;
	@%p80 bra 	$L__BB0_148;
	ld.global.u32 	%r1696, [%rd26+260];
	xor.b32  	%r2605, %r2605, %r1696;
	ld.global.u32 	%r1697, [%rd26+264];
	xor.b32  	%r2604, %r2604, %r1697;
	ld.global.u32 	%r1698, [%rd26+268];
	xor.b32  	%r2603, %r2603, %r1698;
	ld.global.u32 	%r1699, [%rd26+272];
	xor.b32  	%r2602, %r2602, %r1699;
	ld.global.u32 	%r1700, [%rd26+276];
	xor.b32  	%r2601, %r2601, %r1700;
$L__BB0_148:
	and.b32  	%r1702, %r1601, 16384;
	setp.eq.s32 	%p81, %r1702, 0;
	@%p81 bra 	$L__BB0_150;
	ld.global.u32 	%r1703, [%rd26+280];
	xor.b32  	%r2605, %r2605, %r1703;
	ld.global.u32 	%r1704, [%rd26+284];
	xor.b32  	%r2604, %r2604, %r1704;
	ld.global.u32 	%r1705, [%rd26+288];
	xor.b32  	%r2603, %r2603, %r1705;
	ld.global.u32 	%r1706, [%rd26+292];
	xor.b32  	%r2602, %r2602, %r1706;
	ld.global.u32 	%r1707, [%rd26+296];
	xor.b32  	%r2601, %r2601, %r1707;
$L__BB0_150:
	and.b32  	%r1709, %r1601, 32768;
	setp.eq.s32 	%p82, %r1709, 0;
	@%p82 bra 	$L__BB0_152;
	ld.global.u32 	%r1710, [%rd26+300];
	xor.b32  	%r2605, %r2605, %r1710;
	ld.global.u32 	%r1711, [%rd26+304];
	xor.b32  	%r2604, %r2604, %r1711;
	ld.global.u32 	%r1712, [%rd26+308];
	xor.b32  	%r2603, %r2603, %r1712;
	ld.global.u32 	%r1713, [%rd26+312];
	xor.b32  	%r2602, %r2602, %r1713;
	ld.global.u32 	%r1714, [%rd26+316];
	xor.b32  	%r2601, %r2601, %r1714;
$L__BB0_152:
	add.s32 	%r2600, %r2600, 16;
	setp.ne.s32 	%p83, %r2600, 32;
	@%p83 bra 	$L__BB0_120;
	mad.lo.s32 	%r1715, %r2594, -31, %r541;
	add.s32 	%r2594, %r1715, 1;
	setp.ne.s32 	%p84, %r2594, 5;
	@%p84 bra 	$L__BB0_119;
	st.local.u32 	[%rd13+4], %r2605;
	st.local.v2.u32 	[%rd13+8], {%r2604, %r2603};
	st.local.v2.u32 	[%rd13+16], {%r2602, %r2601};
	setp.eq.s64 	%p85, %rd24, 1;
	@%p85 bra 	$L__BB0_229;
	mov.b32 	%r2693, 0;
	mov.u32 	%r2694, %r2693;
	mov.u32 	%r2695, %r2693;
	mov.u32 	%r2696, %r2693;
	mov.u32 	%r2697, %r2693;
	mov.u32 	%r2686, %r2693;
$L__BB0_156:
	mul.wide.u32 	%rd106, %r2686, 4;
	add.s64 	%rd107, %rd13, %rd106;
	ld.local.u32 	%r716, [%rd107+4];
	shl.b32 	%r717, %r2686, 5;
	mov.b32 	%r2692, 0;
$L__BB0_157:
	.pragma "nounroll";
	shr.u32 	%r1718, %r716, %r2692;
	and.b32  	%r1719, %r1718, 1;
	setp.eq.b32 	%p86, %r1719, 1;
	not.pred 	%p87, %p86;
	add.s32 	%r1720, %r717, %r2692;
	mul.lo.s32 	%r1721, %r1720, 5;
	mul.wide.u32 	%rd108, %r1721, 4;
	add.s64 	%rd27, %rd25, %rd108;
	@%p87 bra 	$L__BB0_159;
	ld.global.u32 	%r1722, [%rd27];
	xor.b32  	%r2697, %r2697, %r1722;
	ld.global.u32 	%r1723, [%rd27+4];
	xor.b32  	%r2696, %r2696, %r1723;
	ld.global.u32 	%r1724, [%rd27+8];
	xor.b32  	%r2695, %r2695, %r1724;
	ld.global.u32 	%r1725, [%rd27+12];
	xor.b32  	%r2694, %r2694, %r1725;
	ld.global.u32 	%r1726, [%rd27+16];
	xor.b32  	%r2693, %r2693, %r1726;
$L__BB0_159:
	and.b32  	%r1728, %r1718, 2;
	setp.eq.s32 	%p88, %r1728, 0;
	@%p88 bra 	$L__BB0_161;
	ld.global.u32 	%r1729, [%rd27+20];
	xor.b32  	%r2697, %r2697, %r1729;
	ld.global.u32 	%r1730, [%rd27+24];
	xor.b32  	%r2696, %r2696, %r1730;
	ld.global.u32 	%r1731, [%rd27+28];
	xor.b32  	%r2695, %r2695, %r1731;
	ld.global.u32 	%r1732, [%rd27+32];
	xor.b32  	%r2694, %r2694, %r1732;
	ld.global.u32 	%r1733, [%rd27+36];
	xor.b32  	%r2693, %r2693, %r1733;
$L__BB0_161:
	and.b32  	%r1735, %r1718, 4;
	setp.eq.s32 	%p89, %r1735, 0;
	@%p89 bra 	$L__BB0_163;
	ld.global.u32 	%r1736, [%rd27+40];
	xor.b32  	%r2697, %r2697, %r1736;
	ld.global.u32 	%r1737, [%rd27+44];
	xor.b32  	%r2696, %r2696, %r1737;
	ld.global.u32 	%r1738, [%rd27+48];
	xor.b32  	%r2695, %r2695, %r1738;
	ld.global.u32 	%r1739, [%rd27+52];
	xor.b32  	%r2694, %r2694, %r1739;
	ld.global.u32 	%r1740, [%rd27+56];
	xor.b32  	%r2693, %r2693, %r1740;
$L__BB0_163:
	and.b32  	%r1742, %r1718, 8;
	setp.eq.s32 	%p90, %r1742, 0;
	@%p90 bra 	$L__BB0_165;
	ld.global.u32 	%r1743, [%rd27+60];
	xor.b32  	%r2697, %r2697, %r1743;
	ld.global.u32 	%r1744, [%rd27+64];
	xor.b32  	%r2696, %r2696, %r1744;
	ld.global.u32 	%r1745, [%rd27+68];
	xor.b32  	%r2695, %r2695, %r1745;
	ld.global.u32 	%r1746, [%rd27+72];
	xor.b32  	%r2694, %r2694, %r1746;
	ld.global.u32 	%r1747, [%rd27+76];
	xor.b32  	%r2693, %r2693, %r1747;
$L__BB0_165:
	and.b32  	%r1749, %r1718, 16;
	setp.eq.s32 	%p91, %r1749, 0;
	@%p91 bra 	$L__BB0_167;
	ld.global.u32 	%r1750, [%rd27+80];
	xor.b32  	%r2697, %r2697, %r1750;
	ld.global.u32 	%r1751, [%rd27+84];
	xor.b32  	%r2696, %r2696, %r1751;
	ld.global.u32 	%r1752, [%rd27+88];
	xor.b32  	%r2695, %r2695, %r1752;
	ld.global.u32 	%r1753, [%rd27+92];
	xor.b32  	%r2694, %r2694, %r1753;
	ld.global.u32 	%r1754, [%rd27+96];
	xor.b32  	%r2693, %r2693, %r1754;
$L__BB0_167:
	and.b32  	%r1756, %r1718, 32;
	setp.eq.s32 	%p92, %r1756, 0;
	@%p92 bra 	$L__BB0_169;
	ld.global.u32 	%r1757, [%rd27+100];
	xor.b32  	%r2697, %r2697, %r1757;
	ld.global.u32 	%r1758, [%rd27+104];
	xor.b32  	%r2696, %r2696, %r1758;
	ld.global.u32 	%r1759, [%rd27+108];
	xor.b32  	%r2695, %r2695, %r1759;
	ld.global.u32 	%r1760, [%rd27+112];
	xor.b32  	%r2694, %r2694, %r1760;
	ld.global.u32 	%r1761, [%rd27+116];
	xor.b32  	%r2693, %r2693, %r1761;
$L__BB0_169:
	and.b32  	%r1763, %r1718, 64;
	setp.eq.s32 	%p93, %r1763, 0;
	@%p93 bra 	$L__BB0_171;
	ld.global.u32 	%r1764, [%rd27+120];
	xor.b32  	%r2697, %r2697, %r1764;
	ld.global.u32 	%r1765, [%rd27+124];
	xor.b32  	%r2696, %r2696, %r1765;
	ld.global.u32 	%r1766, [%rd27+128];
	xor.b32  	%r2695, %r2695, %r1766;
	ld.global.u32 	%r1767, [%rd27+132];
	xor.b32  	%r2694, %r2694, %r1767;
	ld.global.u32 	%r1768, [%rd27+136];
	xor.b32  	%r2693, %r2693, %r1768;
$L__BB0_171:
	and.b32  	%r1770, %r1718, 128;
	setp.eq.s32 	%p94, %r1770, 0;
	@%p94 bra 	$L__BB0_173;
	ld.global.u32 	%r1771, [%rd27+140];
	xor.b32  	%r2697, %r2697, %r1771;
	ld.global.u32 	%r1772, [%rd27+144];
	xor.b32  	%r2696, %r2696, %r1772;
	ld.global.u32 	%r1773, [%rd27+148];
	xor.b32  	%r2695, %r2695, %r1773;
	ld.global.u32 	%r1774, [%rd27+152];
	xor.b32  	%r2694, %r2694, %r1774;
	ld.global.u32 	%r1775, [%rd27+156];
	xor.b32  	%r2693, %r2693, %r1775;
$L__BB0_173:
	and.b32  	%r1777, %r1718, 256;
	setp.eq.s32 	%p95, %r1777, 0;
	@%p95 bra 	$L__BB0_175;
	ld.global.u32 	%r1778, [%rd27+160];
	xor.b32  	%r2697, %r2697, %r1778;
	ld.global.u32 	%r1779, [%rd27+164];
	xor.b32  	%r2696, %r2696, %r1779;
	ld.global.u32 	%r1780, [%rd27+168];
	xor.b32  	%r2695, %r2695, %r1780;
	ld.global.u32 	%r1781, [%rd27+172];
	xor.b32  	%r2694, %r2694, %r1781;
	ld.global.u32 	%r1782, [%rd27+176];
	xor.b32  	%r2693, %r2693, %r1782;
$L__BB0_175:
	and.b32  	%r1784, %r1718, 512;
	setp.eq.s32 	%p96, %r1784, 0;
	@%p96 bra 	$L__BB0_177;
	ld.global.u32 	%r1785, [%rd27+180];
	xor.b32  	%r2697, %r2697, %r1785;
	ld.global.u32 	%r1786, [%rd27+184];
	xor.b32  	%r2696, %r2696, %r1786;
	ld.global.u32 	%r1787, [%rd27+188];
	xor.b32  	%r2695, %r2695, %r1787;
	ld.global.u32 	%r1788, [%rd27+192];
	xor.b32  	%r2694, %r2694, %r1788;
	ld.global.u32 	%r1789, [%rd27+196];
	xor.b32  	%r2693, %r2693, %r1789;
$L__BB0_177:
	and.b32  	%r1791, %r1718, 1024;
	setp.eq.s32 	%p97, %r1791, 0;
	@%p97 bra 	$L__BB0_179;
	ld.global.u32 	%r1792, [%rd27+200];
	xor.b32  	%r2697, %r2697, %r1792;
	ld.global.u32 	%r1793, [%rd27+204];
	xor.b32  	%r2696, %r2696, %r1793;
	ld.global.u32 	%r1794, [%rd27+208];
	xor.b32  	%r2695, %r2695, %r1794;
	ld.global.u32 	%r1795, [%rd27+212];
	xor.b32  	%r2694, %r2694, %r1795;
	ld.global.u32 	%r1796, [%rd27+216];
	xor.b32  	%r2693, %r2693, %r1796;
$L__BB0_179:
	and.b32  	%r1798, %r1718, 2048;
	setp.eq.s32 	%p98, %r1798, 0;
	@%p98 bra 	$L__BB0_181;
	ld.global.u32 	%r1799, [%rd27+220];
	xor.b32  	%r2697, %r2697, %r1799;
	ld.global.u32 	%r1800, [%rd27+224];
	xor.b32  	%r2696, %r2696, %r1800;
	ld.global.u32 	%r1801, [%rd27+228];
	xor.b32  	%r2695, %r2695, %r1801;
	ld.global.u32 	%r1802, [%rd27+232];
	xor.b32  	%r2694, %r2694, %r1802;
	ld.global.u32 	%r1803, [%rd27+236];
	xor.b32  	%r2693, %r2693, %r1803;
$L__BB0_181:
	and.b32  	%r1805, %r1718, 4096;
	setp.eq.s32 	%p99, %r1805, 0;
	@%p99 bra 	$L__BB0_183;
	ld.global.u32 	%r1806, [%rd27+240];
	xor.b32  	%r2697, %r2697, %r1806;
	ld.global.u32 	%r1807, [%rd27+244];
	xor.b32  	%r2696, %r2696, %r1807;
	ld.global.u32 	%r1808, [%rd27+248];
	xor.b32  	%r2695, %r2695, %r1808;
	ld.global.u32 	%r1809, [%rd27+252];
	xor.b32  	%r2694, %r2694, %r1809;
	ld.global.u32 	%r1810, [%rd27+256];
	xor.b32  	%r2693, %r2693, %r1810;
$L__BB0_183:
	and.b32  	%r1812, %r1718, 8192;
	setp.eq.s32 	%p100, %r1812, 0;
	@%p100 bra 	$L__BB0_185;
	ld.global.u32 	%r1813, [%rd27+260];
	xor.b32  	%r2697, %r2697, %r1813;
	ld.global.u32 	%r1814, [%rd27+264];
	xor.b32  	%r2696, %r2696, %r1814;
	ld.global.u32 	%r1815, [%rd27+268];
	xor.b32  	%r2695, %r2695, %r1815;
	ld.global.u32 	%r1816, [%rd27+272];
	xor.b32  	%r2694, %r2694, %r1816;
	ld.global.u32 	%r1817, [%rd27+276];
	xor.b32  	%r2693, %r2693, %r1817;
$L__BB0_185:
	and.b32  	%r1819, %r1718, 16384;
	setp.eq.s32 	%p101, %r1819, 0;
	@%p101 bra 	$L__BB0_187;
	ld.global.u32 	%r1820, [%rd27+280];
	xor.b32  	%r2697, %r2697, %r1820;
	ld.global.u32 	%r1821, [%rd27+284];
	xor.b32  	%r2696, %r2696, %r1821;
	ld.global.u32 	%r1822, [%rd27+288];
	xor.b32  	%r2695, %r2695, %r1822;
	ld.global.u32 	%r1823, [%rd27+292];
	xor.b32  	%r2694, %r2694, %r1823;
	ld.global.u32 	%r1824, [%rd27+296];
	xor.b32  	%r2693, %r2693, %r1824;
$L__BB0_187:
	and.b32  	%r1826, %r1718, 32768;
	setp.eq.s32 	%p102, %r1826, 0;
	@%p102 bra 	$L__BB0_189;
	ld.global.u32 	%r1827, [%rd27+300];
	xor.b32  	%r2697, %r2697, %r1827;
	ld.global.u32 	%r1828, [%rd27+304];
	xor.b32  	%r2696, %r2696, %r1828;
	ld.global.u32 	%r1829, [%rd27+308];
	xor.b32  	%r2695, %r2695, %r1829;
	ld.global.u32 	%r1830, [%rd27+312];
	xor.b32  	%r2694, %r2694, %r1830;
	ld.global.u32 	%r1831, [%rd27+316];
	xor.b32  	%r2693, %r2693, %r1831;
$L__BB0_189:
	add.s32 	%r2692, %r2692, 16;
	setp.ne.s32 	%p103, %r2692, 32;
	@%p103 bra 	$L__BB0_157;
	mad.lo.s32 	%r1832, %r2686, -31, %r717;
	add.s32 	%r2686, %r1832, 1;
	setp.ne.s32 	%p104, %r2686, 5;
	@%p104 bra 	$L__BB0_156;
	st.local.u32 	[%rd13+4], %r2697;
	st.local.v2.u32 	[%rd13+8], {%r2696, %r2695};
	st.local.v2.u32 	[%rd13+16], {%r2694, %r2693};
	setp.ne.s64 	%p105, %rd24, 3;
	@%p105 bra 	$L__BB0_229;
	mov.b32 	%r2785, 0;
	mov.u32 	%r2786, %r2785;
	mov.u32 	%r2787, %r2785;
	mov.u32 	%r2788, %r2785;
	mov.u32 	%r2789, %r2785;
	mov.u32 	%r2778, %r2785;
$L__BB0_193:
	mul.wide.u32 	%rd109, %r2778, 4;
	add.s64 	%rd110, %rd13, %rd109;
	ld.local.u32 	%r892, [%rd110+4];
	shl.b32 	%r893, %r2778, 5;
	mov.b32 	%r2784, 0;
$L__BB0_194:
	.pragma "nounroll";
	shr.u32 	%r1835, %r892, %r2784;
	and.b32  	%r1836, %r1835, 1;
	setp.eq.b32 	%p106, %r1836, 1;
	not.pred 	%p107, %p106;
	add.s32 	%r1837, %r893, %r2784;
	mul.lo.s32 	%r1838, %r1837, 5;
	mul.wide.u32 	%rd111, %r1838, 4;
	add.s64 	%rd28, %rd25, %rd111;
	@%p107 bra 	$L__BB0_196;
	ld.global.u32 	%r1839, [%rd28];
	xor.b32  	%r2789, %r2789, %r1839;
	ld.global.u32 	%r1840, [%rd28+4];
	xor.b32  	%r2788, %r2788, %r1840;
	ld.global.u32 	%r1841, [%rd28+8];
	xor.b32  	%r2787, %r2787, %r1841;
	ld.global.u32 	%r1842, [%rd28+12];
	xor.b32  	%r2786, %r2786, %r1842;
	ld.global.u32 	%r1843, [%rd28+16];
	xor.b32  	%r2785, %r2785, %r1843;
$L__BB0_196:
	and.b32  	%r1845, %r1835, 2;
	setp.eq.s32 	%p108, %r1845, 0;
	@%p108 bra 	$L__BB0_198;
	ld.global.u32 	%r1846, [%rd28+20];
	xor.b32  	%r2789, %r2789, %r1846;
	ld.global.u32 	%r1847, [%rd28+24];
	xor.b32  	%r2788, %r2788, %r1847;
	ld.global.u32 	%r1848, [%rd28+28];
	xor.b32  	%r2787, %r2787, %r1848;
	ld.global.u32 	%r1849, [%rd28+32];
	xor.b32  	%r2786, %r2786, %r1849;
	ld.global.u32 	%r1850, [%rd28+36];
	xor.b32  	%r2785, %r2785, %r1850;
$L__BB0_198:
	and.b32  	%r1852, %r1835, 4;
	setp.eq.s32 	%p109, %r1852, 0;
	@%p109 bra 	$L__BB0_200;
	ld.global.u32 	%r1853, [%rd28+40];
	xor.b32  	%r2789, %r2789, %r1853;
	ld.global.u32 	%r1854, [%rd28+44];
	xor.b32  	%r2788, %r2788, %r1854;
	ld.global.u32 	%r1855, [%rd28+48];
	xor.b32  	%r2787, %r2787, %r1855;
	ld.global.u32 	%r1856, [%rd28+52];
	xor.b32  	%r2786, %r2786, %r1856;
	ld.global.u32 	%r1857, [%rd28+56];
	xor.b32  	%r2785, %r2785, %r1857;
$L__BB0_200:
	and.b32  	%r1859, %r1835, 8;
	setp.eq.s32 	%p110, %r1859, 0;
	@%p110 bra 	$L__BB0_202;
	ld.global.u32 	%r1860, [%rd28+60];
	xor.b32  	%r2789, %r2789, %r1860;
	ld.global.u32 	%r1861, [%rd28+64];
	xor.b32  	%r2788, %r2788, %r1861;
	ld.global.u32 	%r1862, [%rd28+68];
	xor.b32  	%r2787, %r2787, %r1862;
	ld.global.u32 	%r1863, [%rd28+72];
	xor.b32  	%r2786, %r2786, %r1863;
	ld.global.u32 	%r1864, [%rd28+76];
	xor.b32  	%r2785, %r2785, %r1864;
$L__BB0_202:
	and.b32  	%r1866, %r1835, 16;
	setp.eq.s32 	%p111, %r1866, 0;
	@%p111 bra 	$L__BB0_204;
	ld.global.u32 	%r1867, [%rd28+80];
	xor.b32  	%r2789, %r2789, %r1867;
	ld.global.u32 	%r1868, [%rd28+84];
	xor.b32  	%r2788, %r2788, %r1868;
	ld.global.u32 	%r1869, [%rd28+88];
	xor.b32  	%r2787, %r2787, %r1869;
	ld.global.u32 	%r1870, [%rd28+92];
	xor.b32  	%r2786, %r2786, %r1870;
	ld.global.u32 	%r1871, [%rd28+96];
	xor.b32  	%r2785, %r2785, %r1871;
$L__BB0_204:
	and.b32  	%r1873, %r1835, 32;
	setp.eq.s32 	%p112, %r1873, 0;
	@%p112 bra 	$L__BB0_206;
	ld.global.u32 	%r1874, [%rd28+100];
	xor.b32  	%r2789, %r2789, %r1874;
	ld.global.u32 	%r1875, [%rd28+104];
	xor.b32  	%r2788, %r2788, %r1875;
	ld.global.u32 	%r1876, [%rd28+108];
	xor.b32  	%r2787, %r2787, %r1876;
	ld.global.u32 	%r1877, [%rd28+112];
	xor.b32  	%r2786, %r2786, %r1877;
	ld.global.u32 	%r1878, [%rd28+116];
	xor.b32  	%r2785, %r2785, %r1878;
$L__BB0_206:
	and.b32  	%r1880, %r1835, 64;
	setp.eq.s32 	%p113, %r1880, 0;
	@%p113 bra 	$L__BB0_208;
	ld.global.u32 	%r1881, [%rd28+120];
	xor.b32  	%r2789, %r2789, %r1881;
	ld.global.u32 	%r1882, [%rd28+124];
	xor.b32  	%r2788, %r2788, %r1882;
	ld.global.u32 	%r1883, [%rd28+128];
	xor.b32  	%r2787, %r2787, %r1883;
	ld.global.u32 	%r1884, [%rd28+132];
	xor.b32  	%r2786, %r2786, %r1884;
	ld.global.u32 	%r1885, [%rd28+136];
	xor.b32  	%r2785, %r2785, %r1885;
$L__BB0_208:
	and.b32  	%r1887, %r1835, 128;
	setp.eq.s32 	%p114, %r1887, 0;
	@%p114 bra 	$L__BB0_210;
	ld.global.u32 	%r1888, [%rd28+140];
	xor.b32  	%r2789, %r2789, %r1888;
	ld.global.u32 	%r1889, [%rd28+144];
	xor.b32  	%r2788, %r2788, %r1889;
	ld.global.u32 	%r1890, [%rd28+148];
	xor.b32  	%r2787, %r2787, %r1890;
	ld.global.u32 	%r1891, [%rd28+152];
	xor.b32  	%r2786, %r2786, %r1891;
	ld.global.u32 	%r1892, [%rd28+156];
	xor.b32  	%r2785, %r2785, %r1892;
$L__BB0_210:
	and.b32  	%r1894, %r1835, 256;
	setp.eq.s32 	%p115, %r1894, 0;
	@%p115 bra 	$L__BB0_212;
	ld.global.u32 	%r1895, [%rd28+160];
	xor.b32  	%r2789, %r2789, %r1895;
	ld.global.u32 	%r1896, [%rd28+164];
	xor.b32  	%r2788, %r2788, %r1896;
	ld.global.u32 	%r1897, [%rd28+168];
	xor.b32  	%r2787, %r2787, %r1897;
	ld.global.u32 	%r1898, [%rd28+172];
	xor.b32  	%r2786, %r2786, %r1898;
	ld.global.u32 	%r1899, [%rd28+176];
	xor.b32  	%r2785, %r2785, %r1899;
$L__BB0_212:
	and.b32  	%r1901, %r1835, 512;
	setp.eq.s32 	%p116, %r1901, 0;
	@%p116 bra 	$L__BB0_214;
	ld.global.u32 	%r1902, [%rd28+180];
	xor.b32  	%r2789, %r2789, %r1902;
	ld.global.u32 	%r1903, [%rd28+184];
	xor.b32  	%r2788, %r2788, %r1903;
	ld.global.u32 	%r1904, [%rd28+188];
	xor.b32  	%r2787, %r2787, %r1904;
	ld.global.u32 	%r1905, [%rd28+192];
	xor.b32  	%r2786, %r2786, %r1905;
	ld.global.u32 	%r1906, [%rd28+196];
	xor.b32  	%r2785, %r2785, %r1906;
$L__BB0_214:
	and.b32  	%r1908, %r1835, 1024;
	setp.eq.s32 	%p117, %r1908, 0;
	@%p117 bra 	$L__BB0_216;
	ld.global.u32 	%r1909, [%rd28+200];
	xor.b32  	%r2789, %r2789, %r1909;
	ld.global.u32 	%r1910, [%rd28+204];
	xor.b32  	%r2788, %r2788, %r1910;
	ld.global.u32 	%r1911, [%rd28+208];
	xor.b32  	%r2787, %r2787, %r1911;
	ld.global.u32 	%r1912, [%rd28+212];
	xor.b32  	%r2786, %r2786, %r1912;
	ld.global.u32 	%r1913, [%rd28+216];
	xor.b32  	%r2785, %r2785, %r1913;
$L__BB0_216:
	and.b32  	%r1915, %r1835, 2048;
	setp.eq.s32 	%p118, %r1915, 0;
	@%p118 bra 	$L__BB0_218;
	ld.global.u32 	%r1916, [%rd28+220];
	xor.b32  	%r2789, %r2789, %r1916;
	ld.global.u32 	%r1917, [%rd28+224];
	xor.b32  	%r2788, %r2788, %r1917;
	ld.global.u32 	%r1918, [%rd28+228];
	xor.b32  	%r2787, %r2787, %r1918;
	ld.global.u32 	%r1919, [%rd28+232];
	xor.b32  	%r2786, %r2786, %r1919;
	ld.global.u32 	%r1920, [%rd28+236];
	xor.b32  	%r2785, %r2785, %r1920;
$L__BB0_218:
	and.b32  	%r1922, %r1835, 4096;
	setp.eq.s32 	%p119, %r1922, 0;
	@%p119 bra 	$L__BB0_220;
	ld.global.u32 	%r1923, [%rd28+240];
	xor.b32  	%r2789, %r2789, %r1923;
	ld.global.u32 	%r1924, [%rd28+244];
	xor.b32  	%r2788, %r2788, %r1924;
	ld.global.u32 	%r1925, [%rd28+248];
	xor.b32  	%r2787, %r2787, %r1925;
	ld.global.u32 	%r1926, [%rd28+252];
	xor.b32  	%r2786, %r2786, %r1926;
	ld.global.u32 	%r1927, [%rd28+256];
	xor.b32  	%r2785, %r2785, %r1927;
$L__BB0_220:
	and.b32  	%r1929, %r1835, 8192;
	setp.eq.s32 	%p120, %r1929, 0;
	@%p120 bra 	$L__BB0_222;
	ld.global.u32 	%r1930, [%rd28+260];
	xor.b32  	%r2789, %r2789, %r1930;
	ld.global.u32 	%r1931, [%rd28+264];
	xor.b32  	%r2788, %r2788, %r1931;
	ld.global.u32 	%r1932, [%rd28+268];
	xor.b32  	%r2787, %r2787, %r1932;
	ld.global.u32 	%r1933, [%rd28+272];
	xor.b32  	%r2786, %r2786, %r1933;
	ld.global.u32 	%r1934, [%rd28+276];
	xor.b32  	%r2785, %r2785, %r1934;
$L__BB0_222:
	and.b32  	%r1936, %r1835, 16384;
	setp.eq.s32 	%p121, %r1936, 0;
	@%p121 bra 	$L__BB0_224;
	ld.global.u32 	%r1937, [%rd28+280];
	xor.b32  	%r2789, %r2789, %r1937;
	ld.global.u32 	%r1938, [%rd28+284];
	xor.b32  	%r2788, %r2788, %r1938;
	ld.global.u32 	%r1939, [%rd28+288];
	xor.b32  	%r2787, %r2787, %r1939;
	ld.global.u32 	%r1940, [%rd28+292];
	xor.b32  	%r2786, %r2786, %r1940;
	ld.global.u32 	%r1941, [%rd28+296];
	xor.b32  	%r2785, %r2785, %r1941;
$L__BB0_224:
	and.b32  	%r1943, %r1835, 32768;
	setp.eq.s32 	%p122, %r1943, 0;
	@%p122 bra 	$L__BB0_226;
	ld.global.u32 	%r1944, [%rd28+300];
	xor.b32  	%r2789, %r2789, %r1944;
	ld.global.u32 	%r1945, [%rd28+304];
	xor.b32  	%r2788, %r2788, %r1945;
	ld.global.u32 	%r1946, [%rd28+308];
	xor.b32  	%r2787, %r2787, %r1946;
	ld.global.u32 	%r1947, [%rd28+312];
	xor.b32  	%r2786, %r2786, %r1947;
	ld.global.u32 	%r1948, [%rd28+316];
	xor.b32  	%r2785, %r2785, %r1948;
$L__BB0_226:
	add.s32 	%r2784, %r2784, 16;
	setp.ne.s32 	%p123, %r2784, 32;
	@%p123 bra 	$L__BB0_194;
	mad.lo.s32 	%r1949, %r2778, -31, %r893;
	add.s32 	%r2778, %r1949, 1;
	setp.ne.s32 	%p124, %r2778, 5;
	@%p124 bra 	$L__BB0_193;
	st.local.u32 	[%rd13+4], %r2789;
	st.local.v2.u32 	[%rd13+8], {%r2788, %r2787};
	st.local.v2.u32 	[%rd13+16], {%r2786, %r2785};
$L__BB0_229:
	shr.u64 	%rd279, %rd23, 2;
	add.s32 	%r2588, %r2588, 1;
	setp.gt.u64 	%p125, %rd23, 3;
	@%p125 bra 	$L__BB0_117;
$L__BB0_230:
	mad.lo.s32 	%r1952, %r1597, 362437, %r2;
	st.local.u32 	[%rd13], %r1952;
	mov.b32 	%r2865, 0;
	st.local.v2.u32 	[%rd13+24], {%r2865, %r2865};
	st.local.u32 	[%rd13+32], %r2865;
	mov.b64 	%rd112, 0;
	st.local.u64 	[%rd13+40], %rd112;
	ld.const.u64 	%rd113, [d_eqn_masks];
	cvta.to.global.u64 	%rd30, %rd113;
	ld.const.u32 	%r1953, [d_picked_eqn];
	mul.wide.s32 	%rd114, %r1953, 8;
	add.s64 	%rd115, %rd30, %rd114;
	ld.global.u64 	%rd31, [%rd115];
	ld.const.u32 	%r1954, [d_num_vars];
	cvt.rn.f64.s32 	%fd6, %r1954;
	mov.f64 	%fd7, 0d4000000000000000;
	{
	.reg .b32 %temp; 
	mov.b64 	{%temp, %r1955}, %fd7;
	}
	{
	.reg .b32 %temp; 
	mov.b64 	{%temp, %r1956}, %fd6;
	}
	shr.u32 	%r1957, %r1956, 20;
	and.b32  	%r1958, %r1957, 2047;
	add.s32 	%r1959, %r1958, -1012;
	mov.b64 	%rd116, %fd6;
	shl.b64 	%rd117, %rd116, %r1959;
	setp.eq.s64 	%p126, %rd117, -9223372036854775808;
	{ // callseq 0, 0
	.param .b64 param0;
	st.param.f64 	[param0], 0d4000000000000000;
	.param .b64 param1;
	st.param.f64 	[param1], %fd6;
	.param .b64 retval0;
	call.uni (retval0), 
	__internal_accurate_pow, 
	(
	param0, 
	param1
	);
	ld.param.f64 	%fd8, [retval0];
	} // callseq 0
	setp.lt.s32 	%p127, %r1955, 0;
	neg.f64 	%fd10, %fd8;
	selp.f64 	%fd11, %fd10, %fd8, %p126;
	selp.f64 	%fd12, %fd11, %fd8, %p127;
	setp.eq.s32 	%p128, %r1954, 0;
	add.f64 	%fd13, %fd12, 0dBFF0000000000000;
	selp.f64 	%fd14, 0d0000000000000000, %fd13, %p128;
	cvt.rzi.s32.f64 	%r1960, %fd14;
	add.s32 	%r1063, %r1960, 1;
	mov.f64 	%fd15, 0dBFF0000000000000;
	{
	.reg .b32 %temp; 
	mov.b64 	{%temp, %r1064}, %fd15;
	}
	sqrt.rn.f64 	%fd16, %fd12;
	rcp.rn.f64 	%fd17, %fd16;
	cvt.rn.f32.f64 	%f97, %fd17;
	selp.f32 	%f1, 0f3F800000, %f97, %p128;
	ld.const.u32 	%r1961, [d_num_eqns];
	ld.const.f64 	%fd18, [d_gamma];
	mul.f64 	%fd19, %fd18, 0d8000000000000000;
	mul.f64 	%fd1, %fd19, 0d3FE0000000000000;
	mul.f64 	%fd2, %fd18, 0dBFE0000000000000;
	selp.f64 	%fd3, 0d3FF0000000000000, %fd12, %p128;
	max.s32 	%r1065, %r1961, 1;
$L__BB0_231:
	ld.local.v2.u32 	{%r1963, %r1964}, [%rd13];
	shr.u32 	%r1965, %r1964, 2;
	xor.b32  	%r1966, %r1965, %r1964;
	ld.local.v2.u32 	{%r1967, %r1968}, [%rd13+8];
	ld.local.v2.u32 	{%r1969, %r1970}, [%rd13+16];
	st.local.v2.u32 	[%rd13+8], {%r1968, %r1969};
	shl.b32 	%r1971, %r1970, 4;
	shl.b32 	%r1972, %r1966, 1;
	xor.b32  	%r1973, %r1972, %r1971;
	xor.b32  	%r1974, %r1973, %r1966;
	xor.b32  	%r1975, %r1974, %r1970;
	st.local.v2.u32 	[%rd13+16], {%r1970, %r1975};
	add.s32 	%r1976, %r1963, 362437;
	st.local.v2.u32 	[%rd13], {%r1976, %r1967};
	add.s32 	%r1977, %r1975, %r1976;
	rem.u32 	%r1067, %r1977, %r1063;
	cvt.s64.s32 	%rd119, %r1067;
	and.b64  	%rd280, %rd31, %rd119;
	setp.eq.s64 	%p129, %rd280, 0;
	mov.b32 	%r2867, 0;
	@%p129 bra 	$L__BB0_234;
	mov.b32 	%r2867, 0;
$L__BB0_233:
	cvt.u32.u64 	%r1979, %rd280;
	and.b32  	%r1980, %r1979, 1;
	add.s32 	%r2867, %r1980, %r2867;
	shr.u64 	%rd34, %rd280, 1;
	setp.gt.u64 	%p130, %rd280, 1;
	mov.u64 	%rd280, %rd34;
	@%p130 bra 	$L__BB0_233;
$L__BB0_234:
	setp.lt.s32 	%p131, %r1961, 1;
	mov.f32 	%f414, 0f00000000;
	mov.f32 	%f413, %f1;
	@%p131 bra 	$L__BB0_299;
	mov.f32 	%f414, 0f00000000;
	mov.b32 	%r2868, 0;
	xor.b64  	%rd128, %rd31, %rd119;
	mov.f32 	%f413, %f1;
$L__BB0_236:
	mov.f32 	%f3, %f413;
	cvt.u64.u32 	%rd120, %r2868;
	ld.const.u64 	%rd121, [d_sols];
	cvta.to.global.u64 	%rd122, %rd121;
	add.s64 	%rd123, %rd122, %rd120;
	ld.global.u8 	%rs1, [%rd123];
	mul.wide.u32 	%rd124, %r2868, 8;
	add.s64 	%rd125, %rd30, %rd124;
	ld.global.u64 	%rd126, [%rd125];
	and.b64  	%rd281, %rd126, %rd128;
	setp.eq.s64 	%p132, %rd281, 0;
	mov.b32 	%r2870, 0;
	@%p132 bra 	$L__BB0_239;
	mov.b32 	%r2870, 0;
$L__BB0_238:
	cvt.u32.u64 	%r1985, %rd281;
	and.b32  	%r1986, %r1985, 1;
	add.s32 	%r2870, %r1986, %r2870;
	shr.u64 	%rd37, %rd281, 1;
	setp.gt.u64 	%p133, %rd281, 1;
	mov.u64 	%rd281, %rd37;
	@%p133 bra 	$L__BB0_238;
$L__BB0_239:
	setp.lt.s32 	%p134, %r1064, 0;
	cvt.u32.u16 	%r1987, %rs1;
	cvt.s32.s8 	%r1988, %r1987;
	add.s32 	%r1989, %r2870, %r1988;
	cvt.rn.f64.s32 	%fd20, %r1989;
	{
	.reg .b32 %temp; 
	mov.b64 	{%temp, %r1990}, %fd20;
	}
	shr.u32 	%r1991, %r1990, 20;
	and.b32  	%r1992, %r1991, 2047;
	add.s32 	%r1993, %r1992, -1012;
	mov.b64 	%rd129, %fd20;
	shl.b64 	%rd130, %rd129, %r1993;
	setp.eq.s64 	%p135, %rd130, -9223372036854775808;
	{ // callseq 1, 0
	.param .b64 param0;
	st.param.f64 	[param0], 0d3FF0000000000000;
	.param .b64 param1;
	st.param.f64 	[param1], %fd20;
	.param .b64 retval0;
	call.uni (retval0), 
	__internal_accurate_pow, 
	(
	param0, 
	param1
	);
	ld.param.f64 	%fd21, [retval0];
	} // callseq 1
	neg.f64 	%fd23, %fd21;
	selp.f64 	%fd24, %fd23, %fd21, %p135;
	selp.f64 	%fd25, %fd24, %fd21, %p134;
	setp.eq.s32 	%p136, %r1989, 0;
	selp.f64 	%fd26, 0d3FF0000000000000, %fd25, %p136;
	mul.f64 	%fd27, %fd26, %fd1;
	mul.f64 	%fd28, %fd2, %fd26;
	cvt.rn.f32.f64 	%f4, %fd27;
	cvt.rn.f32.f64 	%f412, %fd28;
	mov.b32 	%r1075, %f412;
	and.b32  	%r1076, %r1075, 2147483647;
	setp.ne.s32 	%p137, %r1076, 0;
	@%p137 bra 	$L__BB0_241;
	fma.rn.f32 	%f235, %f4, 0f3BBB989D, 0f3F000000;
	cvt.sat.f32.f32 	%f236, %f235;
	mov.f32 	%f237, 0f4B400001;
	mov.f32 	%f238, 0f437C0000;
	fma.rm.f32 	%f239, %f236, %f238, %f237;
	add.f32 	%f240, %f239, 0fCB40007F;
	neg.f32 	%f241, %f240;
	fma.rn.f32 	%f242, %f4, 0f3FB8AA3B, %f241;
	fma.rn.f32 	%f243, %f4, 0f32A57060, %f242;
	mov.b32 	%r2142, %f239;
	shl.b32 	%r2143, %r2142, 23;
	mov.b32 	%f244, %r2143;
	ex2.approx.ftz.f32 	%f245, %f243;
	mul.f32 	%f411, %f245, %f244;
	bra.uni 	$L__BB0_298;
$L__BB0_241:
	mov.b32 	%r1077, %f4;
	and.b32  	%r1078, %r1077, 2147483647;
	setp.ne.s32 	%p138, %r1078, 0;
	@%p138 bra 	$L__BB0_259;
	mul.f32 	%f201, %f412, 0f3F22F983;
	cvt.rni.s32.f32 	%r2878, %f201;
	cvt.rn.f32.s32 	%f202, %r2878;
	fma.rn.f32 	%f203, %f202, 0fBFC90FDA, %f412;
	fma.rn.f32 	%f204, %f202, 0fB3A22168, %f203;
	fma.rn.f32 	%f406, %f202, 0fA7C234C5, %f204;
	abs.f32 	%f8, %f412;
	setp.ltu.f32 	%p175, %f8, 0f47CE4780;
	mov.u32 	%r2874, %r2878;
	mov.f32 	%f405, %f406;
	@%p175 bra 	$L__BB0_250;
	setp.neu.f32 	%p176, %f8, 0f7F800000;
	@%p176 bra 	$L__BB0_245;
	mov.f32 	%f207, 0f00000000;
	mul.rn.f32 	%f405, %f412, %f207;
	mov.b32 	%r2874, 0;
	bra.uni 	$L__BB0_250;
$L__BB0_245:
	mov.b64 	%rd282, 0;
	mov.b32 	%r2871, 0;
$L__BB0_246:
	.pragma "nounroll";
	mul.wide.u32 	%rd177, %r2871, 4;
	mov.u64 	%rd178, __cudart_i2opi_f;
	add.s64 	%rd179, %rd178, %rd177;
	ld.global.nc.u32 	%r2099, [%rd179];
	shl.b32 	%r2100, %r1075, 8;
	or.b32  	%r2101, %r2100, -2147483648;
	mad.wide.u32 	%rd180, %r2099, %r2101, %rd282;
	shr.u64 	%rd282, %rd180, 32;
	add.s64 	%rd181, %rd12, %rd177;
	st.local.u32 	[%rd181], %rd180;
	add.s32 	%r2871, %r2871, 1;
	setp.ne.s32 	%p177, %r2871, 6;
	@%p177 bra 	$L__BB0_246;
	shr.u32 	%r2102, %r1075, 23;
	st.local.u32 	[%rd12+24], %rd282;
	and.b32  	%r1082, %r2102, 31;
	and.b32  	%r2103, %r2102, 224;
	add.s32 	%r2104, %r2103, -128;
	shr.u32 	%r2105, %r2104, 5;
	mul.wide.u32 	%rd182, %r2105, 4;
	sub.s64 	%rd40, %rd12, %rd182;
	ld.local.u32 	%r2872, [%rd40+24];
	ld.local.u32 	%r2873, [%rd40+20];
	setp.eq.s32 	%p178, %r1082, 0;
	@%p178 bra 	$L__BB0_249;
	shf.l.wrap.b32 	%r2872, %r2873, %r2872, %r1082;
	ld.local.u32 	%r2106, [%rd40+16];
	shf.l.wrap.b32 	%r2873, %r2106, %r2873, %r1082;
$L__BB0_249:
	shr.u32 	%r2107, %r2872, 30;
	shf.l.wrap.b32 	%r2108, %r2873, %r2872, 2;
	shl.b32 	%r2109, %r2873, 2;
	shr.u32 	%r2110, %r2108, 31;
	add.s32 	%r2111, %r2110, %r2107;
	neg.s32 	%r2112, %r2111;
	setp.lt.s32 	%p179, %r1075, 0;
	selp.b32 	%r2874, %r2112, %r2111, %p179;
	xor.b32  	%r2113, %r2108, %r1075;
	shr.s32 	%r2114, %r2108, 31;
	xor.b32  	%r2115, %r2114, %r2108;
	xor.b32  	%r2116, %r2114, %r2109;
	cvt.u64.u32 	%rd183, %r2115;
	shl.b64 	%rd184, %rd183, 32;
	cvt.u64.u32 	%rd185, %r2116;
	or.b64  	%rd186, %rd184, %rd185;
	cvt.rn.f64.s64 	%fd37, %rd186;
	mul.f64 	%fd38, %fd37, 0d3BF921FB54442D19;
	cvt.rn.f32.f64 	%f205, %fd38;
	neg.f32 	%f206, %f205;
	setp.lt.s32 	%p180, %r2113, 0;
	selp.f32 	%f405, %f206, %f205, %p180;
$L__BB0_250:
	add.s32 	%r2118, %r2874, 1;
	mul.rn.f32 	%f208, %f405, %f405;
	and.b32  	%r2119, %r2874, 1;
	setp.eq.b32 	%p182, %r2119, 1;
	selp.f32 	%f209, %f405, 0f3F800000, %p182;
	fma.rn.f32 	%f210, %f208, %f209, 0f00000000;
	fma.rn.f32 	%f211, %f208, 0f37CBAC00, 0fBAB607ED;
	selp.f32 	%f212, 0fB94D4153, %f211, %p182;
	selp.f32 	%f213, 0f3C0885E4, 0f3D2AAABB, %p182;
	fma.rn.f32 	%f214, %f212, %f208, %f213;
	selp.f32 	%f215, 0fBE2AAAA8, 0fBEFFFFFF, %p182;
	fma.rn.f32 	%f216, %f214, %f208, %f215;
	fma.rn.f32 	%f217, %f216, %f210, %f209;
	and.b32  	%r2120, %r2118, 2;
	setp.eq.s32 	%p183, %r2120, 0;
	mov.f32 	%f218, 0f00000000;
	sub.f32 	%f219, %f218, %f217;
	selp.f32 	%f411, %f217, %f219, %p183;
	@%p175 bra 	$L__BB0_258;
	setp.neu.f32 	%p184, %f8, 0f7F800000;
	@%p184 bra 	$L__BB0_253;
	mov.f32 	%f222, 0f00000000;
	mul.rn.f32 	%f406, %f412, %f222;
	mov.b32 	%r2878, 0;
	bra.uni 	$L__BB0_258;
$L__BB0_253:
	shl.b32 	%r2122, %r1075, 8;
	or.b32  	%r1091, %r2122, -2147483648;
	mov.b64 	%rd283, 0;
	mov.b32 	%r2875, 0;
$L__BB0_254:
	.pragma "nounroll";
	mul.wide.u32 	%rd188, %r2875, 4;
	mov.u64 	%rd189, __cudart_i2opi_f;
	add.s64 	%rd190, %rd189, %rd188;
	ld.global.nc.u32 	%r2123, [%rd190];
	mad.wide.u32 	%rd191, %r2123, %r1091, %rd283;
	shr.u64 	%rd283, %rd191, 32;
	add.s64 	%rd192, %rd11, %rd188;
	st.local.u32 	[%rd192], %rd191;
	add.s32 	%r2875, %r2875, 1;
	setp.ne.s32 	%p185, %r2875, 6;
	@%p185 bra 	$L__BB0_254;
	shr.u32 	%r2124, %r1075, 23;
	st.local.u32 	[%rd11+24], %rd283;
	and.b32  	%r1094, %r2124, 31;
	and.b32  	%r2125, %r2124, 224;
	add.s32 	%r2126, %r2125, -128;
	shr.u32 	%r2127, %r2126, 5;
	mul.wide.u32 	%rd193, %r2127, 4;
	sub.s64 	%rd43, %rd11, %rd193;
	ld.local.u32 	%r2876, [%rd43+24];
	ld.local.u32 	%r2877, [%rd43+20];
	setp.eq.s32 	%p186, %r1094, 0;
	@%p186 bra 	$L__BB0_257;
	shf.l.wrap.b32 	%r2876, %r2877, %r2876, %r1094;
	ld.local.u32 	%r2128, [%rd43+16];
	shf.l.wrap.b32 	%r2877, %r2128, %r2877, %r1094;
$L__BB0_257:
	shr.u32 	%r2129, %r2876, 30;
	shf.l.wrap.b32 	%r2130, %r2877, %r2876, 2;
	shl.b32 	%r2131, %r2877, 2;
	shr.u32 	%r2132, %r2130, 31;
	add.s32 	%r2133, %r2132, %r2129;
	neg.s32 	%r2134, %r2133;
	setp.lt.s32 	%p187, %r1075, 0;
	selp.b32 	%r2878, %r2134, %r2133, %p187;
	xor.b32  	%r2135, %r2130, %r1075;
	shr.s32 	%r2136, %r2130, 31;
	xor.b32  	%r2137, %r2136, %r2130;
	xor.b32  	%r2138, %r2136, %r2131;
	cvt.u64.u32 	%rd194, %r2137;
	shl.b64 	%rd195, %rd194, 32;
	cvt.u64.u32 	%rd196, %r2138;
	or.b64  	%rd197, %rd195, %rd196;
	cvt.rn.f64.s64 	%fd39, %rd197;
	mul.f64 	%fd40, %fd39, 0d3BF921FB54442D19;
	cvt.rn.f32.f64 	%f220, %fd40;
	neg.f32 	%f221, %f220;
	setp.lt.s32 	%p188, %r2135, 0;
	selp.f32 	%f406, %f221, %f220, %p188;
$L__BB0_258:
	mul.rn.f32 	%f223, %f406, %f406;
	and.b32  	%r2140, %r2878, 1;
	setp.eq.b32 	%p189, %r2140, 1;
	selp.f32 	%f224, 0f3F800000, %f406, %p189;
	fma.rn.f32 	%f225, %f223, %f224, 0f00000000;
	fma.rn.f32 	%f226, %f223, 0f37CBAC00, 0fBAB607ED;
	selp.f32 	%f227, %f226, 0fB94D4153, %p189;
	selp.f32 	%f228, 0f3D2AAABB, 0f3C0885E4, %p189;
	fma.rn.f32 	%f229, %f227, %f223, %f228;
	selp.f32 	%f230, 0fBEFFFFFF, 0fBE2AAAA8, %p189;
	fma.rn.f32 	%f231, %f229, %f223, %f230;
	fma.rn.f32 	%f232, %f231, %f225, %f224;
	and.b32  	%r2141, %r2878, 2;
	setp.eq.s32 	%p190, %r2141, 0;
	mov.f32 	%f233, 0f00000000;
	sub.f32 	%f234, %f233, %f232;
	selp.f32 	%f412, %f232, %f234, %p190;
	bra.uni 	$L__BB0_298;
$L__BB0_259:
	setp.lt.u32 	%p139, %r1076, 2139095040;
	@%p139 bra 	$L__BB0_263;
	setp.eq.s32 	%p173, %r1078, 2139095040;
	@%p173 bra 	$L__BB0_262;
	sub.f32 	%f411, %f412, %f412;
	mov.f32 	%f412, %f411;
	bra.uni 	$L__BB0_298;
$L__BB0_262:
	setp.gt.s32 	%p174, %r1077, -1;
	sub.f32 	%f200, %f412, %f412;
	selp.f32 	%f411, %f4, 0f00000000, %p174;
	selp.f32 	%f412, %f200, 0f00000000, %p174;
	bra.uni 	$L__BB0_298;
$L__BB0_263:
	add.s32 	%r1994, %r1077, -1118925336;
	setp.gt.u32 	%p140, %r1994, 9342556;
	@%p140 bra 	$L__BB0_281;
	add.f32 	%f147, %f4, 0fC322E3BC;
	fma.rn.f32 	%f148, %f147, 0f3BBB989D, 0f3F000000;
	cvt.sat.f32.f32 	%f149, %f148;
	mov.f32 	%f150, 0f4B400001;
	mov.f32 	%f151, 0f437C0000;
	fma.rm.f32 	%f152, %f149, %f151, %f150;
	add.f32 	%f153, %f152, 0fCB40007F;
	neg.f32 	%f154, %f153;
	fma.rn.f32 	%f155, %f147, 0f3FB8AA3B, %f154;
	fma.rn.f32 	%f156, %f147, 0f32A57060, %f155;
	mov.b32 	%r2041, %f152;
	shl.b32 	%r2042, %r2041, 23;
	mov.b32 	%f157, %r2042;
	ex2.approx.ftz.f32 	%f158, %f156;
	mul.f32 	%f159, %f158, %f157;
	mov.b32 	%r2043, %f159;
	shr.u32 	%r2044, %r2043, 23;
	add.s32 	%r2045, %r2044, -19;
	and.b32  	%r2046, %r2043, 8388607;
	or.b32  	%r2047, %r2046, 2130706432;
	mov.b32 	%f20, %r2047;
	cvt.u16.u32 	%rs3, %r2045;
	shr.u16 	%rs4, %rs3, 15;
	add.s16 	%rs5, %rs3, %rs4;
	shr.s16 	%rs6, %rs5, 1;
	cvt.s32.s16 	%r2048, %rs6;
	shl.b32 	%r2049, %r2048, 23;
	add.s32 	%r2050, %r2049, 1065353216;
	mov.b32 	%f21, %r2050;
	sub.s32 	%r2051, %r2045, %r2048;
	shl.b32 	%r2052, %r2051, 23;
	add.s32 	%r1103, %r2052, 1065353216;
	mul.f32 	%f160, %f412, 0f3F22F983;
	cvt.rni.s32.f32 	%r2886, %f160;
	cvt.rn.f32.s32 	%f161, %r2886;
	fma.rn.f32 	%f162, %f161, 0fBFC90FDA, %f412;
	fma.rn.f32 	%f163, %f161, 0fB3A22168, %f162;
	fma.rn.f32 	%f408, %f161, 0fA7C234C5, %f163;
	abs.f32 	%f23, %f412;
	setp.ltu.f32 	%p157, %f23, 0f47CE4780;
	mov.u32 	%r2882, %r2886;
	mov.f32 	%f407, %f408;
	@%p157 bra 	$L__BB0_272;
	setp.neu.f32 	%p158, %f23, 0f7F800000;
	@%p158 bra 	$L__BB0_267;
	mov.f32 	%f166, 0f00000000;
	mul.rn.f32 	%f407, %f412, %f166;
	mov.b32 	%r2882, 0;
	bra.uni 	$L__BB0_272;
$L__BB0_267:
	mov.b64 	%rd284, 0;
	mov.b32 	%r2879, 0;
$L__BB0_268:
	.pragma "nounroll";
	mul.wide.u32 	%rd155, %r2879, 4;
	mov.u64 	%rd156, __cudart_i2opi_f;
	add.s64 	%rd157, %rd156, %rd155;
	ld.global.nc.u32 	%r2054, [%rd157];
	shl.b32 	%r2055, %r1075, 8;
	or.b32  	%r2056, %r2055, -2147483648;
	mad.wide.u32 	%rd158, %r2054, %r2056, %rd284;
	shr.u64 	%rd284, %rd158, 32;
	add.s64 	%rd159, %rd10, %rd155;
	st.local.u32 	[%rd159], %rd158;
	add.s32 	%r2879, %r2879, 1;
	setp.ne.s32 	%p159, %r2879, 6;
	@%p159 bra 	$L__BB0_268;
	shr.u32 	%r2057, %r1075, 23;
	st.local.u32 	[%rd10+24], %rd284;
	and.b32  	%r1107, %r2057, 31;
	and.b32  	%r2058, %r2057, 224;
	add.s32 	%r2059, %r2058, -128;
	shr.u32 	%r2060, %r2059, 5;
	mul.wide.u32 	%rd160, %r2060, 4;
	sub.s64 	%rd46, %rd10, %rd160;
	ld.local.u32 	%r2880, [%rd46+24];
	ld.local.u32 	%r2881, [%rd46+20];
	setp.eq.s32 	%p160, %r1107, 0;
	@%p160 bra 	$L__BB0_271;
	shf.l.wrap.b32 	%r2880, %r2881, %r2880, %r1107;
	ld.local.u32 	%r2061, [%rd46+16];
	shf.l.wrap.b32 	%r2881, %r2061, %r2881, %r1107;
$L__BB0_271:
	shr.u32 	%r2062, %r2880, 30;
	shf.l.wrap.b32 	%r2063, %r2881, %r2880, 2;
	shl.b32 	%r2064, %r2881, 2;
	shr.u32 	%r2065, %r2063, 31;
	add.s32 	%r2066, %r2065, %r2062;
	neg.s32 	%r2067, %r2066;
	setp.lt.s32 	%p161, %r1075, 0;
	selp.b32 	%r2882, %r2067, %r2066, %p161;
	xor.b32  	%r2068, %r2063, %r1075;
	shr.s32 	%r2069, %r2063, 31;
	xor.b32  	%r2070, %r2069, %r2063;
	xor.b32  	%r2071, %r2069, %r2064;
	cvt.u64.u32 	%rd161, %r2070;
	shl.b64 	%rd162, %rd161, 32;
	cvt.u64.u32 	%rd163, %r2071;
	or.b64  	%rd164, %rd162, %rd163;
	cvt.rn.f64.s64 	%fd33, %rd164;
	mul.f64 	%fd34, %fd33, 0d3BF921FB54442D19;
	cvt.rn.f32.f64 	%f164, %fd34;
	neg.f32 	%f165, %f164;
	setp.lt.s32 	%p162, %r2068, 0;
	selp.f32 	%f407, %f165, %f164, %p162;
$L__BB0_272:
	add.s32 	%r2073, %r2882, 1;
	mul.rn.f32 	%f167, %f407, %f407;
	and.b32  	%r2074, %r2882, 1;
	setp.eq.b32 	%p164, %r2074, 1;
	selp.f32 	%f168, %f407, 0f3F800000, %p164;
	fma.rn.f32 	%f169, %f167, %f168, 0f00000000;
	fma.rn.f32 	%f170, %f167, 0f37CBAC00, 0fBAB607ED;
	selp.f32 	%f171, 0fB94D4153, %f170, %p164;
	selp.f32 	%f172, 0f3C0885E4, 0f3D2AAABB, %p164;
	fma.rn.f32 	%f173, %f171, %f167, %f172;
	selp.f32 	%f174, 0fBE2AAAA8, 0fBEFFFFFF, %p164;
	fma.rn.f32 	%f175, %f173, %f167, %f174;
	fma.rn.f32 	%f176, %f175, %f169, %f168;
	and.b32  	%r2075, %r2073, 2;
	setp.eq.s32 	%p165, %r2075, 0;
	mov.f32 	%f177, 0f00000000;
	sub.f32 	%f178, %f177, %f176;
	selp.f32 	%f179, %f176, %f178, %p165;
	mul.f32 	%f180, %f179, %f20;
	mul.f32 	%f27, %f180, %f21;
	@%p157 bra 	$L__BB0_280;
	setp.neu.f32 	%p166, %f23, 0f7F800000;
	@%p166 bra 	$L__BB0_275;
	mov.f32 	%f183, 0f00000000;
	mul.rn.f32 	%f408, %f412, %f183;
	mov.b32 	%r2886, 0;
	bra.uni 	$L__BB0_280;
$L__BB0_275:
	mov.b64 	%rd285, 0;
	mov.b32 	%r2883, 0;
$L__BB0_276:
	.pragma "nounroll";
	mul.wide.u32 	%rd166, %r2883, 4;
	mov.u64 	%rd167, __cudart_i2opi_f;
	add.s64 	%rd168, %rd167, %rd166;
	ld.global.nc.u32 	%r2077, [%rd168];
	shl.b32 	%r2078, %r1075, 8;
	or.b32  	%r2079, %r2078, -2147483648;
	mad.wide.u32 	%rd169, %r2077, %r2079, %rd285;
	shr.u64 	%rd285, %rd169, 32;
	add.s64 	%rd170, %rd9, %rd166;
	st.local.u32 	[%rd170], %rd169;
	add.s32 	%r2883, %r2883, 1;
	setp.ne.s32 	%p167, %r2883, 6;
	@%p167 bra 	$L__BB0_276;
	shr.u32 	%r2080, %r1075, 23;
	st.local.u32 	[%rd9+24], %rd285;
	and.b32  	%r1118, %r2080, 31;
	and.b32  	%r2081, %r2080, 224;
	add.s32 	%r2082, %r2081, -128;
	shr.u32 	%r2083, %r2082, 5;
	mul.wide.u32 	%rd171, %r2083, 4;
	sub.s64 	%rd49, %rd9, %rd171;
	ld.local.u32 	%r2884, [%rd49+24];
	ld.local.u32 	%r2885, [%rd49+20];
	setp.eq.s32 	%p168, %r1118, 0;
	@%p168 bra 	$L__BB0_279;
	shf.l.wrap.b32 	%r2884, %r2885, %r2884, %r1118;
	ld.local.u32 	%r2084, [%rd49+16];
	shf.l.wrap.b32 	%r2885, %r2084, %r2885, %r1118;
$L__BB0_279:
	shr.u32 	%r2085, %r2884, 30;
	shf.l.wrap.b32 	%r2086, %r2885, %r2884, 2;
	shl.b32 	%r2087, %r2885, 2;
	shr.u32 	%r2088, %r2086, 31;
	add.s32 	%r2089, %r2088, %r2085;
	neg.s32 	%r2090, %r2089;
	setp.lt.s32 	%p169, %r1075, 0;
	selp.b32 	%r2886, %r2090, %r2089, %p169;
	xor.b32  	%r2091, %r2086, %r1075;
	shr.s32 	%r2092, %r2086, 31;
	xor.b32  	%r2093, %r2092, %r2086;
	xor.b32  	%r2094, %r2092, %r2087;
	cvt.u64.u32 	%rd172, %r2093;
	shl.b64 	%rd173, %rd172, 32;
	cvt.u64.u32 	%rd174, %r2094;
	or.b64  	%rd175, %rd173, %rd174;
	cvt.rn.f64.s64 	%fd35, %rd175;
	mul.f64 	%fd36, %fd35, 0d3BF921FB54442D19;
	cvt.rn.f32.f64 	%f181, %fd36;
	neg.f32 	%f182, %f181;
	setp.lt.s32 	%p170, %r2091, 0;
	selp.f32 	%f408, %f182, %f181, %p170;
$L__BB0_280:
	mov.b32 	%f184, %r1103;
	mul.rn.f32 	%f185, %f408, %f408;
	and.b32  	%r2096, %r2886, 1;
	setp.eq.b32 	%p171, %r2096, 1;
	selp.f32 	%f186, 0f3F800000, %f408, %p171;
	fma.rn.f32 	%f187, %f185, %f186, 0f00000000;
	fma.rn.f32 	%f188, %f185, 0f37CBAC00, 0fBAB607ED;
	selp.f32 	%f189, %f188, 0fB94D4153, %p171;
	selp.f32 	%f190, 0f3D2AAABB, 0f3C0885E4, %p171;
	fma.rn.f32 	%f191, %f189, %f185, %f190;
	selp.f32 	%f192, 0fBEFFFFFF, 0fBE2AAAA8, %p171;
	fma.rn.f32 	%f193, %f191, %f185, %f192;
	fma.rn.f32 	%f194, %f193, %f187, %f186;
	and.b32  	%r2097, %r2886, 2;
	setp.eq.s32 	%p172, %r2097, 0;
	mov.f32 	%f195, 0f00000000;
	sub.f32 	%f196, %f195, %f194;
	selp.f32 	%f197, %f194, %f196, %p172;
	mul.f32 	%f198, %f197, %f20;
	mul.f32 	%f199, %f198, %f21;
	mul.f32 	%f412, %f199, %f184;
	mul.f32 	%f411, %f27, %f184;
	bra.uni 	$L__BB0_298;
$L__BB0_281:
	mul.f32 	%f100, %f412, 0f3F22F983;
	cvt.rni.s32.f32 	%r2894, %f100;
	cvt.rn.f32.s32 	%f101, %r2894;
	fma.rn.f32 	%f102, %f101, 0fBFC90FDA, %f412;
	fma.rn.f32 	%f103, %f101, 0fB3A22168, %f102;
	fma.rn.f32 	%f410, %f101, 0fA7C234C5, %f103;
	abs.f32 	%f34, %f412;
	setp.ltu.f32 	%p141, %f34, 0f47CE4780;
	mov.u32 	%r2890, %r2894;
	mov.f32 	%f409, %f410;
	@%p141 bra 	$L__BB0_289;
	setp.neu.f32 	%p142, %f34, 0f7F800000;
	@%p142 bra 	$L__BB0_284;
	mov.f32 	%f106, 0f00000000;
	mul.rn.f32 	%f409, %f412, %f106;
	mov.b32 	%r2890, 0;
	bra.uni 	$L__BB0_289;
$L__BB0_284:
	mov.b64 	%rd286, 0;
	mov.b32 	%r2887, 0;
$L__BB0_285:
	.pragma "nounroll";
	mul.wide.u32 	%rd133, %r2887, 4;
	mov.u64 	%rd134, __cudart_i2opi_f;
	add.s64 	%rd135, %rd134, %rd133;
	ld.global.nc.u32 	%r1996, [%rd135];
	shl.b32 	%r1997, %r1075, 8;
	or.b32  	%r1998, %r1997, -2147483648;
	mad.wide.u32 	%rd136, %r1996, %r1998, %rd286;
	shr.u64 	%rd286, %rd136, 32;
	add.s64 	%rd137, %rd8, %rd133;
	st.local.u32 	[%rd137], %rd136;
	add.s32 	%r2887, %r2887, 1;
	setp.ne.s32 	%p143, %r2887, 6;
	@%p143 bra 	$L__BB0_285;
	shr.u32 	%r1999, %r1075, 23;
	st.local.u32 	[%rd8+24], %rd286;
	and.b32  	%r1130, %r1999, 31;
	and.b32  	%r2000, %r1999, 224;
	add.s32 	%r2001, %r2000, -128;
	shr.u32 	%r2002, %r2001, 5;
	mul.wide.u32 	%rd138, %r2002, 4;
	sub.s64 	%rd52, %rd8, %rd138;
	ld.local.u32 	%r2888, [%rd52+24];
	ld.local.u32 	%r2889, [%rd52+20];
	setp.eq.s32 	%p144, %r1130, 0;
	@%p144 bra 	$L__BB0_288;
	shf.l.wrap.b32 	%r2888, %r2889, %r2888, %r1130;
	ld.local.u32 	%r2003, [%rd52+16];
	shf.l.wrap.b32 	%r2889, %r2003, %r2889, %r1130;
$L__BB0_288:
	shr.u32 	%r2004, %r2888, 30;
	shf.l.wrap.b32 	%r2005, %r2889, %r2888, 2;
	shl.b32 	%r2006, %r2889, 2;
	shr.u32 	%r2007, %r2005, 31;
	add.s32 	%r2008, %r2007, %r2004;
	neg.s32 	%r2009, %r2008;
	setp.lt.s32 	%p145, %r1075, 0;
	selp.b32 	%r2890, %r2009, %r2008, %p145;
	xor.b32  	%r2010, %r2005, %r1075;
	shr.s32 	%r2011, %r2005, 31;
	xor.b32  	%r2012, %r2011, %r2005;
	xor.b32  	%r2013, %r2011, %r2006;
	cvt.u64.u32 	%rd139, %r2012;
	shl.b64 	%rd140, %rd139, 32;
	cvt.u64.u32 	%rd141, %r2013;
	or.b64  	%rd142, %rd140, %rd141;
	cvt.rn.f64.s64 	%fd29, %rd142;
	mul.f64 	%fd30, %fd29, 0d3BF921FB54442D19;
	cvt.rn.f32.f64 	%f104, %fd30;
	neg.f32 	%f105, %f104;
	setp.lt.s32 	%p146, %r2010, 0;
	selp.f32 	%f409, %f105, %f104, %p146;
$L__BB0_289:
	add.s32 	%r2015, %r2890, 1;
	mul.rn.f32 	%f107, %f409, %f409;
	and.b32  	%r2016, %r2890, 1;
	setp.eq.b32 	%p148, %r2016, 1;
	selp.f32 	%f108, %f409, 0f3F800000, %p148;
	fma.rn.f32 	%f109, %f107, %f108, 0f00000000;
	fma.rn.f32 	%f110, %f107, 0f37CBAC00, 0fBAB607ED;
	selp.f32 	%f111, 0fB94D4153, %f110, %p148;
	selp.f32 	%f112, 0f3C0885E4, 0f3D2AAABB, %p148;
	fma.rn.f32 	%f113, %f111, %f107, %f112;
	selp.f32 	%f114, 0fBE2AAAA8, 0fBEFFFFFF, %p148;
	fma.rn.f32 	%f115, %f113, %f107, %f114;
	fma.rn.f32 	%f116, %f115, %f109, %f108;
	and.b32  	%r2017, %r2015, 2;
	setp.eq.s32 	%p149, %r2017, 0;
	mov.f32 	%f117, 0f00000000;
	sub.f32 	%f118, %f117, %f116;
	selp.f32 	%f38, %f116, %f118, %p149;
	@%p141 bra 	$L__BB0_297;
	setp.neu.f32 	%p150, %f34, 0f7F800000;
	@%p150 bra 	$L__BB0_292;
	mov.f32 	%f121, 0f00000000;
	mul.rn.f32 	%f410, %f412, %f121;
	mov.b32 	%r2894, 0;
	bra.uni 	$L__BB0_297;
$L__BB0_292:
	shl.b32 	%r2019, %r1075, 8;
	or.b32  	%r1139, %r2019, -2147483648;
	mov.b64 	%rd287, 0;
	mov.b32 	%r2891, 0;
$L__BB0_293:
	.pragma "nounroll";
	mul.wide.u32 	%rd144, %r2891, 4;
	mov.u64 	%rd145, __cudart_i2opi_f;
	add.s64 	%rd146, %rd145, %rd144;
	ld.global.nc.u32 	%r2020, [%rd146];
	mad.wide.u32 	%rd147, %r2020, %r1139, %rd287;
	shr.u64 	%rd287, %rd147, 32;
	add.s64 	%rd148, %rd7, %rd144;
	st.local.u32 	[%rd148], %rd147;
	add.s32 	%r2891, %r2891, 1;
	setp.ne.s32 	%p151, %r2891, 6;
	@%p151 bra 	$L__BB0_293;
	shr.u32 	%r2021, %r1075, 23;
	st.local.u32 	[%rd7+24], %rd287;
	and.b32  	%r1142, %r2021, 31;
	and.b32  	%r2022, %r2021, 224;
	add.s32 	%r2023, %r2022, -128;
	shr.u32 	%r2024, %r2023, 5;
	mul.wide.u32 	%rd149, %r2024, 4;
	sub.s64 	%rd55, %rd7, %rd149;
	ld.local.u32 	%r2892, [%rd55+24];
	ld.local.u32 	%r2893, [%rd55+20];
	setp.eq.s32 	%p152, %r1142, 0;
	@%p152 bra 	$L__BB0_296;
	shf.l.wrap.b32 	%r2892, %r2893, %r2892, %r1142;
	ld.local.u32 	%r2025, [%rd55+16];
	shf.l.wrap.b32 	%r2893, %r2025, %r2893, %r1142;
$L__BB0_296:
	shr.u32 	%r2026, %r2892, 30;
	shf.l.wrap.b32 	%r2027, %r2893, %r2892, 2;
	shl.b32 	%r2028, %r2893, 2;
	shr.u32 	%r2029, %r2027, 31;
	add.s32 	%r2030, %r2029, %r2026;
	neg.s32 	%r2031, %r2030;
	setp.lt.s32 	%p153, %r1075, 0;
	selp.b32 	%r2894, %r2031, %r2030, %p153;
	xor.b32  	%r2032, %r2027, %r1075;
	shr.s32 	%r2033, %r2027, 31;
	xor.b32  	%r2034, %r2033, %r2027;
	xor.b32  	%r2035, %r2033, %r2028;
	cvt.u64.u32 	%rd150, %r2034;
	shl.b64 	%rd151, %rd150, 32;
	cvt.u64.u32 	%rd152, %r2035;
	or.b64  	%rd153, %rd151, %rd152;
	cvt.rn.f64.s64 	%fd31, %rd153;
	mul.f64 	%fd32, %fd31, 0d3BF921FB54442D19;
	cvt.rn.f32.f64 	%f119, %fd32;
	neg.f32 	%f120, %f119;
	setp.lt.s32 	%p154, %r2032, 0;
	selp.f32 	%f410, %f120, %f119, %p154;
$L__BB0_297:
	fma.rn.f32 	%f122, %f4, 0f3BBB989D, 0f3F000000;
	cvt.sat.f32.f32 	%f123, %f122;
	mov.f32 	%f124, 0f4B400001;
	mov.f32 	%f125, 0f437C0000;
	fma.rm.f32 	%f126, %f123, %f125, %f124;
	add.f32 	%f127, %f126, 0fCB40007F;
	neg.f32 	%f128, %f127;
	fma.rn.f32 	%f129, %f4, 0f3FB8AA3B, %f128;
	fma.rn.f32 	%f130, %f4, 0f32A57060, %f129;
	ex2.approx.ftz.f32 	%f131, %f130;
	mov.b32 	%r2037, %f126;
	shl.b32 	%r2038, %r2037, 23;
	mov.b32 	%f132, %r2038;
	mul.f32 	%f133, %f131, %f132;
	mul.rn.f32 	%f134, %f410, %f410;
	and.b32  	%r2039, %r2894, 1;
	setp.eq.b32 	%p155, %r2039, 1;
	selp.f32 	%f135, 0f3F800000, %f410, %p155;
	fma.rn.f32 	%f136, %f134, %f135, 0f00000000;
	fma.rn.f32 	%f137, %f134, 0f37CBAC00, 0fBAB607ED;
	selp.f32 	%f138, %f137, 0fB94D4153, %p155;
	selp.f32 	%f139, 0f3D2AAABB, 0f3C0885E4, %p155;
	fma.rn.f32 	%f140, %f138, %f134, %f139;
	selp.f32 	%f141, 0fBEFFFFFF, 0fBE2AAAA8, %p155;
	fma.rn.f32 	%f142, %f140, %f134, %f141;
	fma.rn.f32 	%f143, %f142, %f136, %f135;
	and.b32  	%r2040, %r2894, 2;
	setp.eq.s32 	%p156, %r2040, 0;
	mov.f32 	%f144, 0f00000000;
	sub.f32 	%f145, %f144, %f143;
	selp.f32 	%f146, %f143, %f145, %p156;
	mul.f32 	%f412, %f133, %f146;
	mul.f32 	%f411, %f133, %f38;
$L__BB0_298:
	mul.f32 	%f246, %f3, %f411;
	mul.f32 	%f247, %f414, %f412;
	sub.f32 	%f413, %f246, %f247;
	mul.f32 	%f248, %f3, %f412;
	fma.rn.f32 	%f414, %f414, %f411, %f248;
	add.s32 	%r2868, %r2868, 1;
	setp.ne.s32 	%p191, %r2868, %r1065;
	@%p191 bra 	$L__BB0_236;
$L__BB0_299:
	setp.lt.s32 	%p192, %r1961, 1;
	mov.f64 	%fd87, 0d0000000000000000;
	mov.f32 	%f425, %f1;
	@%p192 bra 	$L__BB0_365;
	mov.f32 	%f415, 0f00000000;
	mov.b32 	%r2895, 0;
	mov.f32 	%f425, %f1;
$L__BB0_301:
	mov.f32 	%f51, %f425;
	cvt.u64.u32 	%rd198, %r2895;
	ld.const.u64 	%rd199, [d_sols];
	cvta.to.global.u64 	%rd200, %rd199;
	add.s64 	%rd201, %rd200, %rd198;
	ld.global.u8 	%rs2, [%rd201];
	mul.wide.u32 	%rd202, %r2895, 8;
	add.s64 	%rd203, %rd30, %rd202;
	ld.global.u64 	%rd204, [%rd203];
	cvt.s64.s32 	%rd205, %r1067;
	and.b64  	%rd288, %rd204, %rd205;
	setp.eq.s64 	%p193, %rd288, 0;
	mov.b32 	%r2897, 0;
	@%p193 bra 	$L__BB0_304;
	mov.b32 	%r2897, 0;
$L__BB0_303:
	cvt.u32.u64 	%r2148, %rd288;
	and.b32  	%r2149, %r2148, 1;
	add.s32 	%r2897, %r2149, %r2897;
	shr.u64 	%rd58, %rd288, 1;
	setp.gt.u64 	%p194, %rd288, 1;
	mov.u64 	%rd288, %rd58;
	@%p194 bra 	$L__BB0_303;
$L__BB0_304:
	setp.lt.s32 	%p195, %r1064, 0;
	cvt.u32.u16 	%r2150, %rs2;
	cvt.s32.s8 	%r2151, %r2150;
	add.s32 	%r2152, %r2897, %r2151;
	cvt.rn.f64.s32 	%fd42, %r2152;
	{
	.reg .b32 %temp; 
	mov.b64 	{%temp, %r2153}, %fd42;
	}
	shr.u32 	%r2154, %r2153, 20;
	and.b32  	%r2155, %r2154, 2047;
	add.s32 	%r2156, %r2155, -1012;
	mov.b64 	%rd206, %fd42;
	shl.b64 	%rd207, %rd206, %r2156;
	setp.eq.s64 	%p196, %rd207, -9223372036854775808;
	{ // callseq 2, 0
	.param .b64 param0;
	st.param.f64 	[param0], 0d3FF0000000000000;
	.param .b64 param1;
	st.param.f64 	[param1], %fd42;
	.param .b64 retval0;
	call.uni (retval0), 
	__internal_accurate_pow, 
	(
	param0, 
	param1
	);
	ld.param.f64 	%fd43, [retval0];
	} // callseq 2
	neg.f64 	%fd45, %fd43;
	selp.f64 	%fd46, %fd45, %fd43, %p196;
	selp.f64 	%fd47, %fd46, %fd43, %p195;
	setp.eq.s32 	%p197, %r2152, 0;
	selp.f64 	%fd48, 0d3FF0000000000000, %fd47, %p197;
	mul.f64 	%fd49, %fd48, %fd1;
	mul.f64 	%fd50, %fd2, %fd48;
	cvt.rn.f32.f64 	%f52, %fd49;
	cvt.rn.f32.f64 	%f424, %fd50;
	mov.b32 	%r1156, %f424;
	and.b32  	%r1157, %r1156, 2147483647;
	setp.ne.s32 	%p198, %r1157, 0;
	@%p198 bra 	$L__BB0_306;
	fma.rn.f32 	%f385, %f52, 0f3BBB989D, 0f3F000000;
	cvt.sat.f32.f32 	%f386, %f385;
	mov.f32 	%f387, 0f4B400001;
	mov.f32 	%f388, 0f437C0000;
	fma.rm.f32 	%f389, %f386, %f388, %f387;
	add.f32 	%f390, %f389, 0fCB40007F;
	neg.f32 	%f391, %f390;
	fma.rn.f32 	%f392, %f52, 0f3FB8AA3B, %f391;
	fma.rn.f32 	%f393, %f52, 0f32A57060, %f392;
	mov.b32 	%r2305, %f389;
	shl.b32 	%r2306, %r2305, 23;
	mov.b32 	%f394, %r2306;
	ex2.approx.ftz.f32 	%f395, %f393;
	mul.f32 	%f423, %f395, %f394;
	bra.uni 	$L__BB0_363;
$L__BB0_306:
	mov.b32 	%r1158, %f52;
	and.b32  	%r1159, %r1158, 2147483647;
	setp.ne.s32 	%p199, %r1159, 0;
	@%p199 bra 	$L__BB0_324;
	mul.f32 	%f351, %f424, 0f3F22F983;
	cvt.rni.s32.f32 	%r2905, %f351;
	cvt.rn.f32.s32 	%f352, %r2905;
	fma.rn.f32 	%f353, %f352, 0fBFC90FDA, %f424;
	fma.rn.f32 	%f354, %f352, 0fB3A22168, %f353;
	fma.rn.f32 	%f418, %f352, 0fA7C234C5, %f354;
	abs.f32 	%f56, %f424;
	setp.ltu.f32 	%p236, %f56, 0f47CE4780;
	mov.u32 	%r2901, %r2905;
	mov.f32 	%f417, %f418;
	@%p236 bra 	$L__BB0_315;
	setp.neu.f32 	%p237, %f56, 0f7F800000;
	@%p237 bra 	$L__BB0_310;
	mov.f32 	%f357, 0f00000000;
	mul.rn.f32 	%f417, %f424, %f357;
	mov.b32 	%r2901, 0;
	bra.uni 	$L__BB0_315;
$L__BB0_310:
	mov.b64 	%rd289, 0;
	mov.b32 	%r2898, 0;
$L__BB0_311:
	.pragma "nounroll";
	mul.wide.u32 	%rd254, %r2898, 4;
	mov.u64 	%rd255, __cudart_i2opi_f;
	add.s64 	%rd256, %rd255, %rd254;
	ld.global.nc.u32 	%r2262, [%rd256];
	shl.b32 	%r2263, %r1156, 8;
	or.b32  	%r2264, %r2263, -2147483648;
	mad.wide.u32 	%rd257, %r2262, %r2264, %rd289;
	shr.u64 	%rd289, %rd257, 32;
	add.s64 	%rd258, %rd6, %rd254;
	st.local.u32 	[%rd258], %rd257;
	add.s32 	%r2898, %r2898, 1;
	setp.ne.s32 	%p238, %r2898, 6;
	@%p238 bra 	$L__BB0_311;
	shr.u32 	%r2265, %r1156, 23;
	st.local.u32 	[%rd6+24], %rd289;
	and.b32  	%r1163, %r2265, 31;
	and.b32  	%r2266, %r2265, 224;
	add.s32 	%r2267, %r2266, -128;
	shr.u32 	%r2268, %r2267, 5;
	mul.wide.u32 	%rd259, %r2268, 4;
	sub.s64 	%rd61, %rd6, %rd259;
	ld.local.u32 	%r2899, [%rd61+24];
	ld.local.u32 	%r2900, [%rd61+20];
	setp.eq.s32 	%p239, %r1163, 0;
	@%p239 bra 	$L__BB0_314;
	shf.l.wrap.b32 	%r2899, %r2900, %r2899, %r1163;
	ld.local.u32 	%r2269, [%rd61+16];
	shf.l.wrap.b32 	%r2900, %r2269, %r2900, %r1163;
$L__BB0_314:
	shr.u32 	%r2270, %r2899, 30;
	shf.l.wrap.b32 	%r2271, %r2900, %r2899, 2;
	shl.b32 	%r2272, %r2900, 2;
	shr.u32 	%r2273, %r2271, 31;
	add.s32 	%r2274, %r2273, %r2270;
	neg.s32 	%r2275, %r2274;
	setp.lt.s32 	%p240, %r1156, 0;
	selp.b32 	%r2901, %r2275, %r2274, %p240;
	xor.b32  	%r2276, %r2271, %r1156;
	shr.s32 	%r2277, %r2271, 31;
	xor.b32  	%r2278, %r2277, %r2271;
	xor.b32  	%r2279, %r2277, %r2272;
	cvt.u64.u32 	%rd260, %r2278;
	shl.b64 	%rd261, %rd260, 32;
	cvt.u64.u32 	%rd262, %r2279;
	or.b64  	%rd263, %rd261, %rd262;
	cvt.rn.f64.s64 	%fd59, %rd263;
	mul.f64 	%fd60, %fd59, 0d3BF921FB54442D19;
	cvt.rn.f32.f64 	%f355, %fd60;
	neg.f32 	%f356, %f355;
	setp.lt.s32 	%p241, %r2276, 0;
	selp.f32 	%f417, %f356, %f355, %p241;
$L__BB0_315:
	add.s32 	%r2281, %r2901, 1;
	mul.rn.f32 	%f358, %f417, %f417;
	and.b32  	%r2282, %r2901, 1;
	setp.eq.b32 	%p243, %r2282, 1;
	selp.f32 	%f359, %f417, 0f3F800000, %p243;
	fma.rn.f32 	%f360, %f358, %f359, 0f00000000;
	fma.rn.f32 	%f361, %f358, 0f37CBAC00, 0fBAB607ED;
	selp.f32 	%f362, 0fB94D4153, %f361, %p243;
	selp.f32 	%f363, 0f3C0885E4, 0f3D2AAABB, %p243;
	fma.rn.f32 	%f364, %f362, %f358, %f363;
	selp.f32 	%f365, 0fBE2AAAA8, 0fBEFFFFFF, %p243;
	fma.rn.f32 	%f366, %f364, %f358, %f365;
	fma.rn.f32 	%f367, %f366, %f360, %f359;
	and.b32  	%r2283, %r2281, 2;
	setp.eq.s32 	%p244, %r2283, 0;
	mov.f32 	%f368, 0f00000000;
	sub.f32 	%f369, %f368, %f367;
	selp.f32 	%f423, %f367, %f369, %p244;
	@%p236 bra 	$L__BB0_323;
	setp.neu.f32 	%p245, %f56, 0f7F800000;
	@%p245 bra 	$L__BB0_318;
	mov.f32 	%f372, 0f00000000;
	mul.rn.f32 	%f418, %f424, %f372;
	mov.b32 	%r2905, 0;
	bra.uni 	$L__BB0_323;
$L__BB0_318:
	shl.b32 	%r2285, %r1156, 8;
	or.b32  	%r1172, %r2285, -2147483648;
	mov.b64 	%rd290, 0;
	mov.b32 	%r2902, 0;
$L__BB0_319:
	.pragma "nounroll";
	mul.wide.u32 	%rd265, %r2902, 4;
	mov.u64 	%rd266, __cudart_i2opi_f;
	add.s64 	%rd267, %rd266, %rd265;
	ld.global.nc.u32 	%r2286, [%rd267];
	mad.wide.u32 	%rd268, %r2286, %r1172, %rd290;
	shr.u64 	%rd290, %rd268, 32;
	add.s64 	%rd269, %rd5, %rd265;
	st.local.u32 	[%rd269], %rd268;
	add.s32 	%r2902, %r2902, 1;
	setp.ne.s32 	%p246, %r2902, 6;
	@%p246 bra 	$L__BB0_319;
	shr.u32 	%r2287, %r1156, 23;
	st.local.u32 	[%rd5+24], %rd290;
	and.b32  	%r1175, %r2287, 31;
	and.b32  	%r2288, %r2287, 224;
	add.s32 	%r2289, %r2288, -128;
	shr.u32 	%r2290, %r2289, 5;
	mul.wide.u32 	%rd270, %r2290, 4;
	sub.s64 	%rd64, %rd5, %rd270;
	ld.local.u32 	%r2903, [%rd64+24];
	ld.local.u32 	%r2904, [%rd64+20];
	setp.eq.s32 	%p247, %r1175, 0;
	@%p247 bra 	$L__BB0_322;
	shf.l.wrap.b32 	%r2903, %r2904, %r2903, %r1175;
	ld.local.u32 	%r2291, [%rd64+16];
	shf.l.wrap.b32 	%r2904, %r2291, %r2904, %r1175;
$L__BB0_322:
	shr.u32 	%r2292, %r2903, 30;
	shf.l.wrap.b32 	%r2293, %r2904, %r2903, 2;
	shl.b32 	%r2294, %r2904, 2;
	shr.u32 	%r2295, %r2293, 31;
	add.s32 	%r2296, %r2295, %r2292;
	neg.s32 	%r2297, %r2296;
	setp.lt.s32 	%p248, %r1156, 0;
	selp.b32 	%r2905, %r2297, %r2296, %p248;
	xor.b32  	%r2298, %r2293, %r1156;
	shr.s32 	%r2299, %r2293, 31;
	xor.b32  	%r2300, %r2299, %r2293;
	xor.b32  	%r2301, %r2299, %r2294;
	cvt.u64.u32 	%rd271, %r2300;
	shl.b64 	%rd272, %rd271, 32;
	cvt.u64.u32 	%rd273, %r2301;
	or.b64  	%rd274, %rd272, %rd273;
	cvt.rn.f64.s64 	%fd61, %rd274;
	mul.f64 	%fd62, %fd61, 0d3BF921FB54442D19;
	cvt.rn.f32.f64 	%f370, %fd62;
	neg.f32 	%f371, %f370;
	setp.lt.s32 	%p249, %r2298, 0;
	selp.f32 	%f418, %f371, %f370, %p249;
$L__BB0_323:
	mul.rn.f32 	%f373, %f418, %f418;
	and.b32  	%r2303, %r2905, 1;
	setp.eq.b32 	%p250, %r2303, 1;
	selp.f32 	%f374, 0f3F800000, %f418, %p250;
	fma.rn.f32 	%f375, %f373, %f374, 0f00000000;
	fma.rn.f32 	%f376, %f373, 0f37CBAC00, 0fBAB607ED;
	selp.f32 	%f377, %f376, 0fB94D4153, %p250;
	selp.f32 	%f378, 0f3D2AAABB, 0f3C0885E4, %p250;
	fma.rn.f32 	%f379, %f377, %f373, %f378;
	selp.f32 	%f380, 0fBEFFFFFF, 0fBE2AAAA8, %p250;
	fma.rn.f32 	%f381, %f379, %f373, %f380;
	fma.rn.f32 	%f382, %f381, %f375, %f374;
	and.b32  	%r2304, %r2905, 2;
	setp.eq.s32 	%p251, %r2304, 0;
	mov.f32 	%f383, 0f00000000;
	sub.f32 	%f384, %f383, %f382;
	selp.f32 	%f424, %f382, %f384, %p251;
	bra.uni 	$L__BB0_363;
$L__BB0_324:
	setp.lt.u32 	%p200, %r1157, 2139095040;
	@%p200 bra 	$L__BB0_328;
	setp.eq.s32 	%p234, %r1159, 2139095040;
	@%p234 bra 	$L__BB0_327;
	sub.f32 	%f423, %f424, %f424;
	mov.f32 	%f424, %f423;
	bra.uni 	$L__BB0_363;
$L__BB0_327:
	setp.gt.s32 	%p235, %r1158, -1;
	sub.f32 	%f350, %f424, %f424;
	selp.f32 	%f423, %f52, 0f00000000, %p235;
	selp.f32 	%f424, %f350, 0f00000000, %p235;
	bra.uni 	$L__BB0_363;
$L__BB0_328:
	add.s32 	%r2157, %r1158, -1118925336;
	setp.gt.u32 	%p201, %r2157, 9342556;
	@%p201 bra 	$L__BB0_346;
	add.f32 	%f297, %f52, 0fC322E3BC;
	fma.rn.f32 	%f298, %f297, 0f3BBB989D, 0f3F000000;
	cvt.sat.f32.f32 	%f299, %f298;
	mov.f32 	%f300, 0f4B400001;
	mov.f32 	%f301, 0f437C0000;
	fma.rm.f32 	%f302, %f299, %f301, %f300;
	add.f32 	%f303, %f302, 0fCB40007F;
	neg.f32 	%f304, %f303;
	fma.rn.f32 	%f305, %f297, 0f3FB8AA3B, %f304;
	fma.rn.f32 	%f306, %f297, 0f32A57060, %f305;
	mov.b32 	%r2204, %f302;
	shl.b32 	%r2205, %r2204, 23;
	mov.b32 	%f307, %r2205;
	ex2.approx.ftz.f32 	%f308, %f306;
	mul.f32 	%f309, %f308, %f307;
	mov.b32 	%r2206, %f309;
	shr.u32 	%r2207, %r2206, 23;
	add.s32 	%r2208, %r2207, -19;
	and.b32  	%r2209, %r2206, 8388607;
	or.b32  	%r2210, %r2209, 2130706432;
	mov.b32 	%f68, %r2210;
	cvt.u16.u32 	%rs7, %r2208;
	shr.u16 	%rs8, %rs7, 15;
	add.s16 	%rs9, %rs7, %rs8;
	shr.s16 	%rs10, %rs9, 1;
	cvt.s32.s16 	%r2211, %rs10;
	shl.b32 	%r2212, %r2211, 23;
	add.s32 	%r2213, %r2212, 1065353216;
	mov.b32 	%f69, %r2213;
	sub.s32 	%r2214, %r2208, %r2211;
	shl.b32 	%r2215, %r2214, 23;
	add.s32 	%r1184, %r2215, 1065353216;
	mul.f32 	%f310, %f424, 0f3F22F983;
	cvt.rni.s32.f32 	%r2913, %f310;
	cvt.rn.f32.s32 	%f311, %r2913;
	fma.rn.f32 	%f312, %f311, 0fBFC90FDA, %f424;
	fma.rn.f32 	%f313, %f311, 0fB3A22168, %f312;
	fma.rn.f32 	%f420, %f311, 0fA7C234C5, %f313;
	abs.f32 	%f71, %f424;
	setp.ltu.f32 	%p218, %f71, 0f47CE4780;
	mov.u32 	%r2909, %r2913;
	mov.f32 	%f419, %f420;
	@%p218 bra 	$L__BB0_337;
	setp.neu.f32 	%p219, %f71, 0f7F800000;
	@%p219 bra 	$L__BB0_332;
	mov.f32 	%f316, 0f00000000;
	mul.rn.f32 	%f419, %f424, %f316;
	mov.b32 	%r2909, 0;
	bra.uni 	$L__BB0_337;
$L__BB0_332:
	mov.b64 	%rd291, 0;
	mov.b32 	%r2906, 0;
$L__BB0_333:
	.pragma "nounroll";
	mul.wide.u32 	%rd232, %r2906, 4;
	mov.u64 	%rd233, __cudart_i2opi_f;
	add.s64 	%rd234, %rd233, %rd232;
	ld.global.nc.u32 	%r2217, [%rd234];
	shl.b32 	%r2218, %r1156, 8;
	or.b32  	%r2219, %r2218, -2147483648;
	mad.wide.u32 	%rd235, %r2217, %r2219, %rd291;
	shr.u64 	%rd291, %rd235, 32;
	add.s64 	%rd236, %rd4, %rd232;
	st.local.u32 	[%rd236], %rd235;
	add.s32 	%r2906, %r2906, 1;
	setp.ne.s32 	%p220, %r2906, 6;
	@%p220 bra 	$L__BB0_333;
	shr.u32 	%r2220, %r1156, 23;
	st.local.u32 	[%rd4+24], %rd291;
	and.b32  	%r1188, %r2220, 31;
	and.b32  	%r2221, %r2220, 224;
	add.s32 	%r2222, %r2221, -128;
	shr.u32 	%r2223, %r2222, 5;
	mul.wide.u32 	%rd237, %r2223, 4;
	sub.s64 	%rd67, %rd4, %rd237;
	ld.local.u32 	%r2907, [%rd67+24];
	ld.local.u32 	%r2908, [%rd67+20];
	setp.eq.s32 	%p221, %r1188, 0;
	@%p221 bra 	$L__BB0_336;
	shf.l.wrap.b32 	%r2907, %r2908, %r2907, %r1188;
	ld.local.u32 	%r2224, [%rd67+16];
	shf.l.wrap.b32 	%r2908, %r2224, %r2908, %r1188;
$L__BB0_336:
	shr.u32 	%r2225, %r2907, 30;
	shf.l.wrap.b32 	%r2226, %r2908, %r2907, 2;
	shl.b32 	%r2227, %r2908, 2;
	shr.u32 	%r2228, %r2226, 31;
	add.s32 	%r2229, %r2228, %r2225;
	neg.s32 	%r2230, %r2229;
	setp.lt.s32 	%p222, %r1156, 0;
	selp.b32 	%r2909, %r2230, %r2229, %p222;
	xor.b32  	%r2231, %r2226, %r1156;
	shr.s32 	%r2232, %r2226, 31;
	xor.b32  	%r2233, %r2232, %r2226;
	xor.b32  	%r2234, %r2232, %r2227;
	cvt.u64.u32 	%rd238, %r2233;
	shl.b64 	%rd239, %rd238, 32;
	cvt.u64.u32 	%rd240, %r2234;
	or.b64  	%rd241, %rd239, %rd240;
	cvt.rn.f64.s64 	%fd55, %rd241;
	mul.f64 	%fd56, %fd55, 0d3BF921FB54442D19;
	cvt.rn.f32.f64 	%f314, %fd56;
	neg.f32 	%f315, %f314;
	setp.lt.s32 	%p223, %r2231, 0;
	selp.f32 	%f419, %f315, %f314, %p223;
$L__BB0_337:
	add.s32 	%r2236, %r2909, 1;
	mul.rn.f32 	%f317, %f419, %f419;
	and.b32  	%r2237, %r2909, 1;
	setp.eq.b32 	%p225, %r2237, 1;
	selp.f32 	%f318, %f419, 0f3F800000, %p225;
	fma.rn.f32 	%f319, %f317, %f318, 0f00000000;
	fma.rn.f32 	%f320, %f317, 0f37CBAC00, 0fBAB607ED;
	selp.f32 	%f321, 0fB94D4153, %f320, %p225;
	selp.f32 	%f322, 0f3C0885E4, 0f3D2AAABB, %p225;
	fma.rn.f32 	%f323, %f321, %f317, %f322;
	selp.f32 	%f324, 0fBE2AAAA8, 0fBEFFFFFF, %p225;
	fma.rn.f32 	%f325, %f323, %f317, %f324;
	fma.rn.f32 	%f326, %f325, %f319, %f318;
	and.b32  	%r2238, %r2236, 2;
	setp.eq.s32 	%p226, %r2238, 0;
	mov.f32 	%f327, 0f00000000;
	sub.f32 	%f328, %f327, %f326;
	selp.f32 	%f329, %f326, %f328, %p226;
	mul.f32 	%f330, %f329, %f68;
	mul.f32 	%f75, %f330, %f69;
	@%p218 bra 	$L__BB0_345;
	setp.neu.f32 	%p227, %f71, 0f7F800000;
	@%p227 bra 	$L__BB0_340;
	mov.f32 	%f333, 0f00000000;
	mul.rn.f32 	%f420, %f424, %f333;
	mov.b32 	%r2913, 0;
	bra.uni 	$L__BB0_345;
$L__BB0_340:
	mov.b64 	%rd292, 0;
	mov.b32 	%r2910, 0;
$L__BB0_341:
	.pragma "nounroll";
	mul.wide.u32 	%rd243, %r2910, 4;
	mov.u64 	%rd244, __cudart_i2opi_f;
	add.s64 	%rd245, %rd244, %rd243;
	ld.global.nc.u32 	%r2240, [%rd245];
	shl.b32 	%r2241, %r1156, 8;
	or.b32  	%r2242, %r2241, -2147483648;
	mad.wide.u32 	%rd246, %r2240, %r2242, %rd292;
	shr.u64 	%rd292, %rd246, 32;
	add.s64 	%rd247, %rd3, %rd243;
	st.local.u32 	[%rd247], %rd246;
	add.s32 	%r2910, %r2910, 1;
	setp.ne.s32 	%p228, %r2910, 6;
	@%p228 bra 	$L__BB0_341;
	shr.u32 	%r2243, %r1156, 23;
	st.local.u32 	[%rd3+24], %rd292;
	and.b32  	%r1199, %r2243, 31;
	and.b32  	%r2244, %r2243, 224;
	add.s32 	%r2245, %r2244, -128;
	shr.u32 	%r2246, %r2245, 5;
	mul.wide.u32 	%rd248, %r2246, 4;
	sub.s64 	%rd70, %rd3, %rd248;
	ld.local.u32 	%r2911, [%rd70+24];
	ld.local.u32 	%r2912, [%rd70+20];
	setp.eq.s32 	%p229, %r1199, 0;
	@%p229 bra 	$L__BB0_344;
	shf.l.wrap.b32 	%r2911, %r2912, %r2911, %r1199;
	ld.local.u32 	%r2247, [%rd70+16];
	shf.l.wrap.b32 	%r2912, %r2247, %r2912, %r1199;
$L__BB0_344:
	shr.u32 	%r2248, %r2911, 30;
	shf.l.wrap.b32 	%r2249, %r2912, %r2911, 2;
	shl.b32 	%r2250, %r2912, 2;
	shr.u32 	%r2251, %r2249, 31;
	add.s32 	%r2252, %r2251, %r2248;
	neg.s32 	%r2253, %r2252;
	setp.lt.s32 	%p230, %r1156, 0;
	selp.b32 	%r2913, %r2253, %r2252, %p230;
	xor.b32  	%r2254, %r2249, %r1156;
	shr.s32 	%r2255, %r2249, 31;
	xor.b32  	%r2256, %r2255, %r2249;
	xor.b32  	%r2257, %r2255, %r2250;
	cvt.u64.u32 	%rd249, %r2256;
	shl.b64 	%rd250, %rd249, 32;
	cvt.u64.u32 	%rd251, %r2257;
	or.b64  	%rd252, %rd250, %rd251;
	cvt.rn.f64.s64 	%fd57, %rd252;
	mul.f64 	%fd58, %fd57, 0d3BF921FB54442D19;
	cvt.rn.f32.f64 	%f331, %fd58;
	neg.f32 	%f332, %f331;
	setp.lt.s32 	%p231, %r2254, 0;
	selp.f32 	%f420, %f332, %f331, %p231;
$L__BB0_345:
	mov.b32 	%f334, %r1184;
	mul.rn.f32 	%f335, %f420, %f420;
	and.b32  	%r2259, %r2913, 1;
	setp.eq.b32 	%p232, %r2259, 1;
	selp.f32 	%f336, 0f3F800000, %f420, %p232;
	fma.rn.f32 	%f337, %f335, %f336, 0f00000000;
	fma.rn.f32 	%f338, %f335, 0f37CBAC00, 0fBAB607ED;
	selp.f32 	%f339, %f338, 0fB94D4153, %p232;
	selp.f32 	%f340, 0f3D2AAABB, 0f3C0885E4, %p232;
	fma.rn.f32 	%f341, %f339, %f335, %f340;
	selp.f32 	%f342, 0fBEFFFFFF, 0fBE2AAAA8, %p232;
	fma.rn.f32 	%f343, %f341, %f335, %f342;
	fma.rn.f32 	%f344, %f343, %f337, %f336;
	and.b32  	%r2260, %r2913, 2;
	setp.eq.s32 	%p233, %r2260, 0;
	mov.f32 	%f345, 0f00000000;
	sub.f32 	%f346, %f345, %f344;
	selp.f32 	%f347, %f344, %f346, %p233;
	mul.f32 	%f348, %f347, %f68;
	mul.f32 	%f349, %f348, %f69;
	mul.f32 	%f424, %f349, %f334;
	mul.f32 	%f423, %f75, %f334;
	bra.uni 	$L__BB0_363;
$L__BB0_346:
	mul.f32 	%f250, %f424, 0f3F22F983;
	cvt.rni.s32.f32 	%r2921, %f250;
	cvt.rn.f32.s32 	%f251, %r2921;
	fma.rn.f32 	%f252, %f251, 0fBFC90FDA, %f424;
	fma.rn.f32 	%f253, %f251, 0fB3A22168, %f252;
	fma.rn.f32 	%f422, %f251, 0fA7C234C5, %f253;
	abs.f32 	%f82, %f424;
	setp.ltu.f32 	%p202, %f82, 0f47CE4780;
	mov.u32 	%r2917, %r2921;
	mov.f32 	%f421, %f422;
	@%p202 bra 	$L__BB0_354;
	setp.neu.f32 	%p203, %f82, 0f7F800000;
	@%p203 bra 	$L__BB0_349;
	mov.f32 	%f256, 0f00000000;
	mul.rn.f32 	%f421, %f424, %f256;
	mov.b32 	%r2917, 0;
	bra.uni 	$L__BB0_354;
$L__BB0_349:
	mov.b64 	%rd293, 0;
	mov.b32 	%r2914, 0;
$L__BB0_350:
	.pragma "nounroll";
	mul.wide.u32 	%rd210, %r2914, 4;
	mov.u64 	%rd211, __cudart_i2opi_f;
	add.s64 	%rd212, %rd211, %rd210;
	ld.global.nc.u32 	%r2159, [%rd212];
	shl.b32 	%r2160, %r1156, 8;
	or.b32  	%r2161, %r2160, -2147483648;
	mad.wide.u32 	%rd213, %r2159, %r2161, %rd293;
	shr.u64 	%rd293, %rd213, 32;
	add.s64 	%rd214, %rd2, %rd210;
	st.local.u32 	[%rd214], %rd213;
	add.s32 	%r2914, %r2914, 1;
	setp.ne.s32 	%p204, %r2914, 6;
	@%p204 bra 	$L__BB0_350;
	shr.u32 	%r2162, %r1156, 23;
	st.local.u32 	[%rd2+24], %rd293;
	and.b32  	%r1211, %r2162, 31;
	and.b32  	%r2163, %r2162, 224;
	add.s32 	%r2164, %r2163, -128;
	shr.u32 	%r2165, %r2164, 5;
	mul.wide.u32 	%rd215, %r2165, 4;
	sub.s64 	%rd73, %rd2, %rd215;
	ld.local.u32 	%r2915, [%rd73+24];
	ld.local.u32 	%r2916, [%rd73+20];
	setp.eq.s32 	%p205, %r1211, 0;
	@%p205 bra 	$L__BB0_353;
	shf.l.wrap.b32 	%r2915, %r2916, %r2915, %r1211;
	ld.local.u32 	%r2166, [%rd73+16];
	shf.l.wrap.b32 	%r2916, %r2166, %r2916, %r1211;
$L__BB0_353:
	shr.u32 	%r2167, %r2915, 30;
	shf.l.wrap.b32 	%r2168, %r2916, %r2915, 2;
	shl.b32 	%r2169, %r2916, 2;
	shr.u32 	%r2170, %r2168, 31;
	add.s32 	%r2171, %r2170, %r2167;
	neg.s32 	%r2172, %r2171;
	setp.lt.s32 	%p206, %r1156, 0;
	selp.b32 	%r2917, %r2172, %r2171, %p206;
	xor.b32  	%r2173, %r2168, %r1156;
	shr.s32 	%r2174, %r2168, 31;
	xor.b32  	%r2175, %r2174, %r2168;
	xor.b32  	%r2176, %r2174, %r2169;
	cvt.u64.u32 	%rd216, %r2175;
	shl.b64 	%rd217, %rd216, 32;
	cvt.u64.u32 	%rd218, %r2176;
	or.b64  	%rd219, %rd217, %rd218;
	cvt.rn.f64.s64 	%fd51, %rd219;
	mul.f64 	%fd52, %fd51, 0d3BF921FB54442D19;
	cvt.rn.f32.f64 	%f254, %fd52;
	neg.f32 	%f255, %f254;
	setp.lt.s32 	%p207, %r2173, 0;
	selp.f32 	%f421, %f255, %f254, %p207;
$L__BB0_354:
	add.s32 	%r2178, %r2917, 1;
	mul.rn.f32 	%f257, %f421, %f421;
	and.b32  	%r2179, %r2917, 1;
	setp.eq.b32 	%p209, %r2179, 1;
	selp.f32 	%f258, %f421, 0f3F800000, %p209;
	fma.rn.f32 	%f259, %f257, %f258, 0f00000000;
	fma.rn.f32 	%f260, %f257, 0f37CBAC00, 0fBAB607ED;
	selp.f32 	%f261, 0fB94D4153, %f260, %p209;
	selp.f32 	%f262, 0f3C0885E4, 0f3D2AAABB, %p209;
	fma.rn.f32 	%f263, %f261, %f257, %f262;
	selp.f32 	%f264, 0fBE2AAAA8, 0fBEFFFFFF, %p209;
	fma.rn.f32 	%f265, %f263, %f257, %f264;
	fma.rn.f32 	%f266, %f265, %f259, %f258;
	and.b32  	%r2180, %r2178, 2;
	setp.eq.s32 	%p210, %r2180, 0;
	mov.f32 	%f267, 0f00000000;
	sub.f32 	%f268, %f267, %f266;
	selp.f32 	%f86, %f266, %f268, %p210;
	@%p202 bra 	$L__BB0_362;
	setp.neu.f32 	%p211, %f82, 0f7F800000;
	@%p211 bra 	$L__BB0_357;
	mov.f32 	%f271, 0f00000000;
	mul.rn.f32 	%f422, %f424, %f271;
	mov.b32 	%r2921, 0;
	bra.uni 	$L__BB0_362;
$L__BB0_357:
	shl.b32 	%r2182, %r1156, 8;
	or.b32  	%r1220, %r2182, -2147483648;
	mov.b64 	%rd294, 0;
	mov.b32 	%r2918, 0;
$L__BB0_358:
	.pragma "nounroll";
	mul.wide.u32 	%rd221, %r2918, 4;
	mov.u64 	%rd222, __cudart_i2opi_f;
	add.s64 	%rd223, %rd222, %rd221;
	ld.global.nc.u32 	%r2183, [%rd223];
	mad.wide.u32 	%rd224, %r2183, %r1220, %rd294;
	shr.u64 	%rd294, %rd224, 32;
	add.s64 	%rd225, %rd1, %rd221;
	st.local.u32 	[%rd225], %rd224;
	add.s32 	%r2918, %r2918, 1;
	setp.ne.s32 	%p212, %r2918, 6;
	@%p212 bra 	$L__BB0_358;
	shr.u32 	%r2184, %r1156, 23;
	st.local.u32 	[%rd1+24], %rd294;
	and.b32  	%r1223, %r2184, 31;
	and.b32  	%r2185, %r2184, 224;
	add.s32 	%r2186, %r2185, -128;
	shr.u32 	%r2187, %r2186, 5;
	mul.wide.u32 	%rd226, %r2187, 4;
	sub.s64 	%rd76, %rd1, %rd226;
	ld.local.u32 	%r2919, [%rd76+24];
	ld.local.u32 	%r2920, [%rd76+20];
	setp.eq.s32 	%p213, %r1223, 0;
	@%p213 bra 	$L__BB0_361;
	shf.l.wrap.b32 	%r2919, %r2920, %r2919, %r1223;
	ld.local.u32 	%r2188, [%rd76+16];
	shf.l.wrap.b32 	%r2920, %r2188, %r2920, %r1223;
$L__BB0_361:
	shr.u32 	%r2189, %r2919, 30;
	shf.l.wrap.b32 	%r2190, %r2920, %r2919, 2;
	shl.b32 	%r2191, %r2920, 2;
	shr.u32 	%r2192, %r2190, 31;
	add.s32 	%r2193, %r2192, %r2189;
	neg.s32 	%r2194, %r2193;
	setp.lt.s32 	%p214, %r1156, 0;
	selp.b32 	%r2921, %r2194, %r2193, %p214;
	xor.b32  	%r2195, %r2190, %r1156;
	shr.s32 	%r2196, %r2190, 31;
	xor.b32  	%r2197, %r2196, %r2190;
	xor.b32  	%r2198, %r2196, %r2191;
	cvt.u64.u32 	%rd227, %r2197;
	shl.b64 	%rd228, %rd227, 32;
	cvt.u64.u32 	%rd229, %r2198;
	or.b64  	%rd230, %rd228, %rd229;
	cvt.rn.f64.s64 	%fd53, %rd230;
	mul.f64 	%fd54, %fd53, 0d3BF921FB54442D19;
	cvt.rn.f32.f64 	%f269, %fd54;
	neg.f32 	%f270, %f269;
	setp.lt.s32 	%p215, %r2195, 0;
	selp.f32 	%f422, %f270, %f269, %p215;
$L__BB0_362:
	fma.rn.f32 	%f272, %f52, 0f3BBB989D, 0f3F000000;
	cvt.sat.f32.f32 	%f273, %f272;
	mov.f32 	%f274, 0f4B400001;
	mov.f32 	%f275, 0f437C0000;
	fma.rm.f32 	%f276, %f273, %f275, %f274;
	add.f32 	%f277, %f276, 0fCB40007F;
	neg.f32 	%f278, %f277;
	fma.rn.f32 	%f279, %f52, 0f3FB8AA3B, %f278;
	fma.rn.f32 	%f280, %f52, 0f32A57060, %f279;
	ex2.approx.ftz.f32 	%f281, %f280;
	mov.b32 	%r2200, %f276;
	shl.b32 	%r2201, %r2200, 23;
	mov.b32 	%f282, %r2201;
	mul.f32 	%f283, %f281, %f282;
	mul.rn.f32 	%f284, %f422, %f422;
	and.b32  	%r2202, %r2921, 1;
	setp.eq.b32 	%p216, %r2202, 1;
	selp.f32 	%f285, 0f3F800000, %f422, %p216;
	fma.rn.f32 	%f286, %f284, %f285, 0f00000000;
	fma.rn.f32 	%f287, %f284, 0f37CBAC00, 0fBAB607ED;
	selp.f32 	%f288, %f287, 0fB94D4153, %p216;
	selp.f32 	%f289, 0f3D2AAABB, 0f3C0885E4, %p216;
	fma.rn.f32 	%f290, %f288, %f284, %f289;
	selp.f32 	%f291, 0fBEFFFFFF, 0fBE2AAAA8, %p216;
	fma.rn.f32 	%f292, %f290, %f284, %f291;
	fma.rn.f32 	%f293, %f292, %f286, %f285;
	and.b32  	%r2203, %r2921, 2;
	setp.eq.s32 	%p217, %r2203, 0;
	mov.f32 	%f294, 0f00000000;
	sub.f32 	%f295, %f294, %f293;
	selp.f32 	%f296, %f293, %f295, %p217;
	mul.f32 	%f424, %f283, %f296;
	mul.f32 	%f423, %f283, %f86;
$L__BB0_363:
	mul.f32 	%f396, %f51, %f423;
	mul.f32 	%f397, %f415, %f424;
	sub.f32 	%f425, %f396, %f397;
	mul.f32 	%f398, %f51, %f424;
	fma.rn.f32 	%f415, %f415, %f423, %f398;
	add.s32 	%r2895, %r2895, 1;
	setp.ne.s32 	%p252, %r2895, %r1065;
	@%p252 bra 	$L__BB0_301;
	cvt.f64.f32 	%fd87, %f415;
$L__BB0_365:
	cvt.rn.f64.s32 	%fd63, %r2867;
	{ // callseq 3, 0
	.param .b64 param0;
	st.param.f64 	[param0], 0d3FF0000000000000;
	.param .b64 param1;
	st.param.f64 	[param1], %fd63;
	.param .b64 retval0;
	call.uni (retval0), 
	__internal_accurate_pow, 
	(
	param0, 
	param1
	);
	ld.param.f64 	%fd64, [retval0];
	} // callseq 3
	setp.eq.s32 	%p253, %r2867, 0;
	neg.f64 	%fd66, %fd64;
	{
	.reg .b32 %temp; 
	mov.b64 	{%temp, %r2307}, %fd63;
	}
	shr.u32 	%r2308, %r2307, 20;
	and.b32  	%r2309, %r2308, 2047;
	add.s32 	%r2310, %r2309, -1012;
	mov.b64 	%rd275, %fd63;
	shl.b64 	%rd276, %rd275, %r2310;
	setp.eq.s64 	%p254, %rd276, -9223372036854775808;
	setp.lt.s32 	%p255, %r1064, 0;
	selp.f64 	%fd67, %fd66, %fd64, %p254;
	selp.f64 	%fd68, %fd67, %fd64, %p255;
	selp.f64 	%fd69, 0d3FF0000000000000, %fd68, %p253;
	cvt.f64.f32 	%fd70, %f413;
	mul.f64 	%fd71, %fd3, %fd70;
	neg.f32 	%f399, %f414;
	cvt.f64.f32 	%fd72, %f399;
	mul.f64 	%fd73, %fd3, %fd72;
	cvt.f64.f32 	%fd74, %f425;
	mul.f64 	%fd75, %fd71, %fd74;
	mul.f64 	%fd76, %fd87, %fd73;
	sub.f64 	%fd77, %fd75, %fd76;
	mul.f64 	%fd78, %fd73, %fd74;
	fma.rn.f64 	%fd79, %fd87, %fd71, %fd78;
	mul.f64 	%fd80, %fd69, 0d0000000000000000;
	cvt.rn.f32.f64 	%f400, %fd80;
	cvt.f64.f32 	%fd81, %f400;
	cvt.rn.f32.f64 	%f401, %fd69;
	cvt.f64.f32 	%fd82, %f401;
	mul.f64 	%fd83, %fd79, %fd82;
	fma.rn.f64 	%fd84, %fd77, %fd81, %fd83;
	cvt.rn.f32.f64 	%f402, %fd84;
	cvt.f64.f32 	%fd85, %f402;
	atom.global.add.f64 	%fd86, [d_total], %fd85;
	add.s32 	%r2865, %r2865, 1;
	setp.ne.s32 	%p256, %r2865, 1024;
	@%p256 bra 	$L__BB0_231;
	ret;

}
.func  (.param .b64 func_retval0) __internal_accurate_pow(
	.param .b64 __internal_accurate_pow_param_0,
	.param .b64 __internal_accurate_pow_param_1
)
{
	.reg .pred 	%p<8>;
	.reg .b32 	%r<49>;
	.reg .b32 	%f<3>;
	.reg .b64 	%fd<109>;

	ld.param.f64 	%fd10, [__internal_accurate_pow_param_0];
	ld.param.f64 	%fd11, [__internal_accurate_pow_param_1];
	{
	.reg .b32 %temp; 
	mov.b64 	{%temp, %r46}, %fd10;
	}
	{
	.reg .b32 %temp; 
	mov.b64 	{%r45, %temp}, %fd10;
	}
	shr.u32 	%r47, %r46, 20;
	setp.gt.u32 	%p1, %r46, 1048575;
	@%p1 bra 	$L__BB1_2;
	mul.f64 	%fd12, %fd10, 0d4350000000000000;
	{
	.reg .b32 %temp; 
	mov.b64 	{%temp, %r46}, %fd12;
	}
	{
	.reg .b32 %temp; 
	mov.b64 	{%r45, %temp}, %fd12;
	}
	shr.u32 	%r16, %r46, 20;
	add.s32 	%r47, %r16, -54;
$L__BB1_2:
	add.s32 	%r48, %r47, -1023;
	and.b32  	%r17, %r46, -2146435073;
	or.b32  	%r18, %r17, 1072693248;
	mov.b64 	%fd107, {%r45, %r18};
	setp.lt.u32 	%p2, %r18, 1073127583;
	@%p2 bra 	$L__BB1_4;
	{
	.reg .b32 %temp; 
	mov.b64 	{%r19, %temp}, %fd107;
	}
	{
	.reg .b32 %temp; 
	mov.b64 	{%temp, %r20}, %fd107;
	}
	add.s32 	%r21, %r20, -1048576;
	mov.b64 	%fd107, {%r19, %r21};
	add.s32 	%r48, %r47, -1022;
$L__BB1_4:
	add.f64 	%fd13, %fd107, 0dBFF0000000000000;
	add.f64 	%fd14, %fd107, 0d3FF0000000000000;
	rcp.approx.ftz.f64 	%fd15, %fd14;
	neg.f64 	%fd16, %fd14;
	fma.rn.f64 	%fd17, %fd16, %fd15, 0d3FF0000000000000;
	fma.rn.f64 	%fd18, %fd17, %fd17, %fd17;
	fma.rn.f64 	%fd19, %fd18, %fd15, %fd15;
	mul.f64 	%fd20, %fd13, %fd19;
	fma.rn.f64 	%fd21, %fd13, %fd19, %fd20;
	mul.f64 	%fd22, %fd21, %fd21;
	fma.rn.f64 	%fd23, %fd22, 0d3EB0F5FF7D2CAFE2, 0d3ED0F5D241AD3B5A;
	fma.rn.f64 	%fd24, %fd23, %fd22, 0d3EF3B20A75488A3F;
	fma.rn.f64 	%fd25, %fd24, %fd22, 0d3F1745CDE4FAECD5;
	fma.rn.f64 	%fd26, %fd25, %fd22, 0d3F3C71C7258A578B;
	fma.rn.f64 	%fd27, %fd26, %fd22, 0d3F6249249242B910;
	fma.rn.f64 	%fd28, %fd27, %fd22, 0d3F89999999999DFB;
	sub.f64 	%fd29, %fd13, %fd21;
	add.f64 	%fd30, %fd29, %fd29;
	neg.f64 	%fd31, %fd21;
	fma.rn.f64 	%fd32, %fd31, %fd13, %fd30;
	mul.f64 	%fd33, %fd19, %fd32;
	fma.rn.f64 	%fd34, %fd22, %fd28, 0d3FB5555555555555;
	mov.f64 	%fd35, 0d3FB5555555555555;
	sub.f64 	%fd36, %fd35, %fd34;
	fma.rn.f64 	%fd37, %fd22, %fd28, %fd36;
	add.f64 	%fd38, %fd37, 0dBC46A4CB00B9E7B0;
	add.f64 	%fd39, %fd34, %fd38;
	sub.f64 	%fd40, %fd34, %fd39;
	add.f64 	%fd41, %fd38, %fd40;
	mul.rn.f64 	%fd42, %fd21, %fd21;
	neg.f64 	%fd43, %fd42;
	fma.rn.f64 	%fd44, %fd21, %fd21, %fd43;
	{
	.reg .b32 %temp; 
	mov.b64 	{%r22, %temp}, %fd33;
	}
	{
	.reg .b32 %temp; 
	mov.b64 	{%temp, %r23}, %fd33;
	}
	add.s32 	%r24, %r23, 1048576;
	mov.b64 	%fd45, {%r22, %r24};
	fma.rn.f64 	%fd46, %fd21, %fd45, %fd44;
	mul.rn.f64 	%fd47, %fd42, %fd21;
	neg.f64 	%fd48, %fd47;
	fma.rn.f64 	%fd49, %fd42, %fd21, %fd48;
	fma.rn.f64 	%fd50, %fd42, %fd33, %fd49;
	fma.rn.f64 	%fd51, %fd46, %fd21, %fd50;
	mul.rn.f64 	%fd52, %fd39, %fd47;
	neg.f64 	%fd53, %fd52;
	fma.rn.f64 	%fd54, %fd39, %fd47, %fd53;
	fma.rn.f64 	%fd55, %fd39, %fd51, %fd54;
	fma.rn.f64 	%fd56, %fd41, %fd47, %fd55;
	add.f64 	%fd57, %fd52, %fd56;
	sub.f64 	%fd58, %fd52, %fd57;
	add.f64 	%fd59, %fd56, %fd58;
	add.f64 	%fd60, %fd21, %fd57;
	sub.f64 	%fd61, %fd21, %fd60;
	add.f64 	%fd62, %fd57, %fd61;
	add.f64 	%fd63, %fd59, %fd62;
	add.f64 	%fd64, %fd33, %fd63;
	add.f64 	%fd65, %fd60, %fd64;
	sub.f64 	%fd66, %fd60, %fd65;
	add.f64 	%fd67, %fd64, %fd66;
	xor.b32  	%r25, %r48, -2147483648;
	mov.b32 	%r26, 1127219200;
	mov.b64 	%fd68, {%r25, %r26};
	mov.b32 	%r27, -2147483648;
	mov.b64 	%fd69, {%r27, %r26};
	sub.f64 	%fd70, %fd68, %fd69;
	fma.rn.f64 	%fd71, %fd70, 0d3FE62E42FEFA39EF, %fd65;
	fma.rn.f64 	%fd72, %fd70, 0dBFE62E42FEFA39EF, %fd71;
	sub.f64 	%fd73, %fd72, %fd65;
	sub.f64 	%fd74, %fd67, %fd73;
	fma.rn.f64 	%fd75, %fd70, 0d3C7ABC9E3B39803F, %fd74;
	add.f64 	%fd76, %fd71, %fd75;
	sub.f64 	%fd77, %fd71, %fd76;
	add.f64 	%fd78, %fd75, %fd77;
	{
	.reg .b32 %temp; 
	mov.b64 	{%temp, %r28}, %fd11;
	}
	{
	.reg .b32 %temp; 
	mov.b64 	{%r29, %temp}, %fd11;
	}
	shl.b32 	%r30, %r28, 1;
	setp.gt.u32 	%p3, %r30, -33554433;
	and.b32  	%r31, %r28, -15728641;
	selp.b32 	%r32, %r31, %r28, %p3;
	mov.b64 	%fd79, {%r29, %r32};
	mul.rn.f64 	%fd80, %fd76, %fd79;
	neg.f64 	%fd81, %fd80;
	fma.rn.f64 	%fd82, %fd76, %fd79, %fd81;
	fma.rn.f64 	%fd83, %fd78, %fd79, %fd82;
	add.f64 	%fd4, %fd80, %fd83;
	sub.f64 	%fd84, %fd80, %fd4;
	add.f64 	%fd5, %fd83, %fd84;
	fma.rn.f64 	%fd85, %fd4, 0d3FF71547652B82FE, 0d4338000000000000;
	{
	.reg .b32 %temp; 
	mov.b64 	{%r13, %temp}, %fd85;
	}
	mov.f64 	%fd86, 0dC338000000000000;
	add.rn.f64 	%fd87, %fd85, %fd86;
	fma.rn.f64 	%fd88, %fd87, 0dBFE62E42FEFA39EF, %fd4;
	fma.rn.f64 	%fd89, %fd87, 0dBC7ABC9E3B39803F, %fd88;
	fma.rn.f64 	%fd90, %fd89, 0d3E5ADE1569CE2BDF, 0d3E928AF3FCA213EA;
	fma.rn.f64 	%fd91, %fd90, %fd89, 0d3EC71DEE62401315;
	fma.rn.f64 	%fd92, %fd91, %fd89, 0d3EFA01997C89EB71;
	fma.rn.f64 	%fd93, %fd92, %fd89, 0d3F2A01A014761F65;
	fma.rn.f64 	%fd94, %fd93, %fd89, 0d3F56C16C1852B7AF;
	fma.rn.f64 	%fd95, %fd94, %fd89, 0d3F81111111122322;
	fma.rn.f64 	%fd96, %fd95, %fd89, 0d3FA55555555502A1;
	fma.rn.f64 	%fd97, %fd96, %fd89, 0d3FC5555555555511;
	fma.rn.f64 	%fd98, %fd97, %fd89, 0d3FE000000000000B;
	fma.rn.f64 	%fd99, %fd98, %fd89, 0d3FF0000000000000;
	fma.rn.f64 	%fd100, %fd99, %fd89, 0d3FF0000000000000;
	{
	.reg .b32 %temp; 
	mov.b64 	{%r14, %temp}, %fd100;
	}
	{
	.reg .b32 %temp; 
	mov.b64 	{%temp, %r15}, %fd100;
	}
	shl.b32 	%r33, %r13, 20;
	add.s32 	%r34, %r33, %r15;
	mov.b64 	%fd108, {%r14, %r34};
	{
	.reg .b32 %temp; 
	mov.b64 	{%temp, %r35}, %fd4;
	}
	mov.b32 	%f2, %r35;
	abs.f32 	%f1, %f2;
	setp.lt.f32 	%p4, %f1, 0f4086232B;
	@%p4 bra 	$L__BB1_7;
	setp.lt.f64 	%p5, %fd4, 0d0000000000000000;
	add.f64 	%fd101, %fd4, 0d7FF0000000000000;
	selp.f64 	%fd108, 0d0000000000000000, %fd101, %p5;
	setp.geu.f32 	%p6, %f1, 0f40874800;
	@%p6 bra 	$L__BB1_7;
	shr.u32 	%r36, %r13, 31;
	add.s32 	%r37, %r13, %r36;
	shr.s32 	%r38, %r37, 1;
	shl.b32 	%r39, %r38, 20;
	add.s32 	%r40, %r15, %r39;
	mov.b64 	%fd102, {%r14, %r40};
	sub.s32 	%r41, %r13, %r38;
	shl.b32 	%r42, %r41, 20;
	add.s32 	%r43, %r42, 1072693248;
	mov.b32 	%r44, 0;
	mov.b64 	%fd103, {%r44, %r43};
	mul.f64 	%fd108, %fd103, %fd102;
$L__BB1_7:
	abs.f64 	%fd104, %fd108;
	setp.eq.f64 	%p7, %fd104, 0d7FF0000000000000;
	fma.rn.f64 	%fd105, %fd108, %fd5, %fd108;
	selp.f64 	%fd106, %fd108, %fd105, %p7;
	st.param.f64 	[func_retval0], %fd106;
	ret;

}


// ===== COMPILED SASS (sm_100) =====

	.target	sm_100

	.elftype	@"ET_EXEC"


//--------------------- .note.nv.tkinfo           --------------------------
	.section	.note.nv.tkinfo,"",@"SHT_NOTE"
	.sectionflags	@"SHF_NOTE_NV_TKINFO"
	.tkinfo
        /*0018*/ 	.word	0x00000002
        /*0030*/ 	.string	""
        /*0030*/ 	.string	"ptxas"
        /*0030*/ 	.string	"Cuda compilation tools, release 13.0, V13.0.88"
        /*0030*/ 	.string	"Build cuda_13.0.r13.0/compiler.36424714_0"
        /*0030*/ 	.string	"-arch sm_100 -m 64 "



//--------------------- .note.nv.cuinfo           --------------------------
	.section	.note.nv.cuinfo,"",@"SHT_NOTE"
	.sectionflags	@"SHF_NOTE_NV_CUINFO"
        /*0018*/ 	.short	0x0002
        /*001a*/ 	.short	0x0064
        /*001c*/ 	.short	0x0082
	.zero		2


//--------------------- .nv.info                  --------------------------
	.section	.nv.info,"",@"SHT_CUDA_INFO"
	.align	4


	//----- nvinfo : EIATTR_REGCOUNT
	.align		4
        /*0000*/ 	.byte	0x04, 0x2f
        /*0002*/ 	.short	(.L_46 - .L_45)
	.align		4
.L_45:
        /*0004*/ 	.word	index@(_Z6samplei)
        /*0008*/ 	.word	0x0000002a


	//----- nvinfo : EIATTR_FRAME_SIZE
	.align		4
.L_46:
        /*000c*/ 	.byte	0x04, 0x11
        /*000e*/ 	.short	(.L_48 - .L_47)
	.align		4
.L_47:
        /*0010*/ 	.word	index@($_Z6samplei$__internal_accurate_pow)
        /*0014*/ 	.word	0x00000050


	//----- nvinfo : EIATTR_FRAME_SIZE
	.align		4
.L_48:
        /*0018*/ 	.byte	0x04, 0x11
        /*001a*/ 	.short	(.L_50 - .L_49)
	.align		4
.L_49:
        /*001c*/ 	.word	index@($__internal_1_$__cuda_sm20_dsqrt_rn_f64_mediumpath_v1)
        /*0020*/ 	.word	0x00000050


	//----- nvinfo : EIATTR_FRAME_SIZE
	.align		4
.L_50:
        /*0024*/ 	.byte	0x04, 0x11
        /*0026*/ 	.short	(.L_52 - .L_51)
	.align		4
.L_51:
        /*0028*/ 	.word	index@($__internal_0_$__cuda_sm20_dblrcp_rn_slowpath_v3)
        /*002c*/ 	.word	0x00000050


	//----- nvinfo : EIATTR_FRAME_SIZE
	.align		4
.L_52:
        /*0030*/ 	.byte	0x04, 0x11
        /*0032*/ 	.short	(.L_54 - .L_53)
	.align		4
.L_53:
        /*0034*/ 	.word	index@(_Z6samplei)
        /*0038*/ 	.word	0x00000050


	//----- nvinfo : EIATTR_MIN_STACK_SIZE
	.align		4
.L_54:
        /*003c*/ 	.byte	0x04, 0x12
        /*003e*/ 	.short	(.L_56 - .L_55)
	.align		4
.L_55:
        /*0040*/ 	.word	index@(_Z6samplei)
        /*0044*/ 	.word	0x00000050
.L_56:


//--------------------- .nv.compat                --------------------------
	.section	.nv.compat,"",@"SHT_CUDA_COMPAT_INFO"
	.align	4
        /*0000*/ 	.byte	0x02, 0x09, 0x00, 0x00, 0x02, 0x02, 0x01, 0x00, 0x02, 0x05, 0x05, 0x00, 0x03, 0x07, 0x01, 0x01
        /*0010*/ 	.byte	0x02, 0x03, 0x00, 0x00, 0x02, 0x06, 0x01, 0x00, 0x04, 0x0b, 0x08, 0x00, 0x01, 0x00, 0x00, 0x00
        /*0020*/ 	.byte	0x00, 0x00, 0x00, 0x00


//--------------------- .nv.info._Z6samplei       --------------------------
	.section	.nv.info._Z6samplei,"",@"SHT_CUDA_INFO"
	.sectionflags	@""
	.align	4


	//----- nvinfo : EIATTR_CUDA_API_VERSION
	.align		4
        /*0000*/ 	.byte	0x04, 0x37
        /*0002*/ 	.short	(.L_58 - .L_57)
.L_57:
        /*0004*/ 	.word	0x00000082


	//----- nvinfo : EIATTR_KPARAM_INFO
	.align		4
.L_58:
        /*0008*/ 	.byte	0x04, 0x17
        /*000a*/ 	.short	(.L_60 - .L_59)
.L_59:
        /*000c*/ 	.word	0x00000000
        /*0010*/ 	.short	0x0000
        /*0012*/ 	.short	0x0000
        /*0014*/ 	.byte	0x00, 0xf0, 0x11, 0x00


	//----- nvinfo : EIATTR_SPARSE_MMA_MASK
	.align		4
.L_60:
        /*0018*/ 	.byte	0x03, 0x50
        /*001a*/ 	.short	0x0000


	//----- nvinfo : EIATTR_MAXREG_COUNT
	.align		4
        /*001c*/ 	.byte	0x03, 0x1b
        /*001e*/ 	.short	0x00ff


	//----- nvinfo : EIATTR_MERCURY_ISA_VERSION
	.align		4
        /*0020*/ 	.byte	0x03, 0x5f
        /*0022*/ 	.short	0x0101


	//----- nvinfo : EIATTR_VRC_CTA_INIT_COUNT
	.align		4
        /*0024*/ 	.byte	0x02, 0x4a
	.zero		1
	.zero		1


	//----- nvinfo : EIATTR_EXIT_INSTR_OFFSETS
	.align		4
        /*0028*/ 	.byte	0x04, 0x1c
        /*002a*/ 	.short	(.L_62 - .L_61)


	//   ....[0]....
.L_61:
        /*002c*/ 	.word	0x00009f50


	//----- nvinfo : EIATTR_CRS_STACK_SIZE
	.align		4
.L_62:
        /*0030*/ 	.byte	0x04, 0x1e
        /*0032*/ 	.short	(.L_64 - .L_63)
.L_63:
        /*0034*/ 	.word	0x00000000


	//----- nvinfo : EIATTR_CBANK_PARAM_SIZE
	.align		4
.L_64:
        /*0038*/ 	.byte	0x03, 0x19
        /*003a*/ 	.short	0x0004


	//----- nvinfo : EIATTR_PARAM_CBANK
	.align		4
        /*003c*/ 	.byte	0x04, 0x0a
        /*003e*/ 	.short	(.L_66 - .L_65)
	.align		4
.L_65:
        /*0040*/ 	.word	index@(.nv.constant0._Z6samplei)
        /*0044*/ 	.short	0x0380
        /*0046*/ 	.short	0x0004


	//----- nvinfo : EIATTR_SW_WAR
	.align		4
.L_66:
        /*0048*/ 	.byte	0x04, 0x36
        /*004a*/ 	.short	(.L_68 - .L_67)
.L_67:
        /*004c*/ 	.word	0x00000008
.L_68:


//--------------------- .nv.callgraph             --------------------------
	.section	.nv.callgraph,"",@"SHT_CUDA_CALLGRAPH"
	.align	4
	.sectionentsize	8
	.align		4
        /*0000*/ 	.word	0x00000000
	.align		4
        /*0004*/ 	.word	0xffffffff
	.align		4
        /*0008*/ 	.word	0x00000000
	.align		4
        /*000c*/ 	.word	0xfffffffe
	.align		4
        /*0010*/ 	.word	0x00000000
	.align		4
        /*0014*/ 	.word	0xfffffffd
	.align		4
        /*0018*/ 	.word	0x00000000
	.align		4
        /*001c*/ 	.word	0xfffffffc


//--------------------- .nv.constant4             --------------------------
	.section	.nv.constant4,"a",@progbits
	.align	8
	.align		8
.nv.constant4:
        /*0000*/ 	.dword	precalc_xorwow_matrix
	.align		8
        /*0008*/ 	.dword	precalc_xorwow_offset_matrix
	.align		8
        /*0010*/ 	.dword	mrg32k3aM1
	.align		8
        /*0018*/ 	.dword	mrg32k3aM2
	.align		8
        /*0020*/ 	.dword	mrg32k3aM1SubSeq
	.align		8
        /*0028*/ 	.dword	mrg32k3aM2SubSeq
	.align		8
        /*0030*/ 	.dword	mrg32k3aM1Seq
	.align		8
        /*0038*/ 	.dword	mrg32k3aM2Seq
	.align		8
        /*0040*/ 	.dword	d_total
	.align		8
        /*0048*/ 	.dword	_ZN33_INTERNAL_61ad7824_4_k_cu_d_total4cuda3std3__45__cpo5beginE
	.align		8
        /*0050*/ 	.dword	_ZN33_INTERNAL_61ad7824_4_k_cu_d_total4cuda3std3__45__cpo3endE
	.align		8
        /*0058*/ 	.dword	_ZN33_INTERNAL_61ad7824_4_k_cu_d_total4cuda3std3__45__cpo6cbeginE
	.align		8
        /*0060*/ 	.dword	_ZN33_INTERNAL_61ad7824_4_k_cu_d_total4cuda3std3__45__cpo4cendE
	.align		8
        /*0068*/ 	.dword	_ZN33_INTERNAL_61ad7824_4_k_cu_d_total4cuda3std3__45__cpo6rbeginE
	.align		8
        /*0070*/ 	.dword	_ZN33_INTERNAL_61ad7824_4_k_cu_d_total4cuda3std3__45__cpo4rendE
	.align		8
        /*0078*/ 	.dword	_ZN33_INTERNAL_61ad7824_4_k_cu_d_total4cuda3std3__45__cpo7crbeginE
	.align		8
        /*0080*/ 	.dword	_ZN33_INTERNAL_61ad7824_4_k_cu_d_total4cuda3std3__45__cpo5crendE
	.align		8
        /*0088*/ 	.dword	_ZN33_INTERNAL_61ad7824_4_k_cu_d_total4cuda3std3__435_GLOBAL__N__61ad7824_4_k_cu_d_total6ignoreE
	.align		8
        /*0090*/ 	.dword	_ZN33_INTERNAL_61ad7824_4_k_cu_d_total4cuda3std3__419piecewise_constructE
	.align		8
        /*0098*/ 	.dword	_ZN33_INTERNAL_61ad7824_4_k_cu_d_total4cuda3std3__48in_placeE
	.align		8
        /*00a0*/ 	.dword	_ZN33_INTERNAL_61ad7824_4_k_cu_d_total4cuda3std3__420unreachable_sentinelE
	.align		8
        /*00a8*/ 	.dword	_ZN33_INTERNAL_61ad7824_4_k_cu_d_total4cuda3std6ranges3__45__cpo4swapE
	.align		8
        /*00b0*/ 	.dword	_ZN33_INTERNAL_61ad7824_4_k_cu_d_total4cuda3std6ranges3__45__cpo9iter_moveE
	.align		8
        /*00b8*/ 	.dword	_ZN33_INTERNAL_61ad7824_4_k_cu_d_total4cuda3std6ranges3__45__cpo5beginE
	.align		8
        /*00c0*/ 	.dword	_ZN33_INTERNAL_61ad7824_4_k_cu_d_total4cuda3std6ranges3__45__cpo3endE
	.align		8
        /*00c8*/ 	.dword	_ZN33_INTERNAL_61ad7824_4_k_cu_d_total4cuda3std6ranges3__45__cpo6cbeginE
	.align		8
        /*00d0*/ 	.dword	_ZN33_INTERNAL_61ad7824_4_k_cu_d_total4cuda3std6ranges3__45__cpo4cendE
	.align		8
        /*00d8*/ 	.dword	_ZN33_INTERNAL_61ad7824_4_k_cu_d_total4cuda3std6ranges3__45__cpo7advanceE
	.align		8
        /*00e0*/ 	.dword	_ZN33_INTERNAL_61ad7824_4_k_cu_d_total4cuda3std6ranges3__45__cpo9iter_swapE
	.align		8
        /*00e8*/ 	.dword	_ZN33_INTERNAL_61ad7824_4_k_cu_d_total4cuda3std6ranges3__45__cpo4nextE
	.align		8
        /*00f0*/ 	.dword	_ZN33_INTERNAL_61ad7824_4_k_cu_d_total4cuda3std6ranges3__45__cpo4prevE
	.align		8
        /*00f8*/ 	.dword	_ZN33_INTERNAL_61ad7824_4_k_cu_d_total4cuda3std6ranges3__45__cpo4dataE
	.align		8
        /*0100*/ 	.dword	_ZN33_INTERNAL_61ad7824_4_k_cu_d_total4cuda3std6ranges3__45__cpo5cdataE
	.align		8
        /*0108*/ 	.dword	_ZN33_INTERNAL_61ad7824_4_k_cu_d_total4cuda3std6ranges3__45__cpo4sizeE
	.align		8
        /*0110*/ 	.dword	_ZN33_INTERNAL_61ad7824_4_k_cu_d_total4cuda3std6ranges3__45__cpo5ssizeE
	.align		8
        /*0118*/ 	.dword	_ZN33_INTERNAL_61ad7824_4_k_cu_d_total4cuda3std6ranges3__45__cpo8distanceE
	.align		8
        /*0120*/ 	.dword	_ZN33_INTERNAL_61ad7824_4_k_cu_d_total6thrust24THRUST_300001_SM_1000_NS6system6detail10sequential3seqE
	.align		8
        /*0128*/ 	.dword	__cudart_i2opi_f


//--------------------- .nv.constant3             --------------------------
	.section	.nv.constant3,"a",@progbits
	.align	8
.nv.constant3:
	.type		__cr_lgamma_table,@object
	.size		__cr_lgamma_table,(d_eqn_masks - __cr_lgamma_table)
__cr_lgamma_table:
        /*0000*/ 	.byte	0x00, 0x00, 0x00, 0x00, 0x00, 0x00, 0x00, 0x00, 0x00, 0x00, 0x00, 0x00, 0x00, 0x00, 0x00, 0x00
        /*0010*/ 	.byte	0xef, 0x39, 0xfa, 0xfe, 0x42, 0x2e, 0xe6, 0x3f, 0x02, 0x20, 0x2a, 0xfa, 0x0b, 0xab, 0xfc, 0x3f
        /*0020*/ 	.byte	0xf9, 0x2c, 0x92, 0x7c, 0xa7, 0x6c, 0x09, 0x40, 0xc9, 0x79, 0x44, 0x3c, 0x64, 0x26, 0x13, 0x40
        /*0030*/ 	.byte	0xca, 0x01, 0xcf, 0x3a, 0x27, 0x51, 0x1a, 0x40, 0x30, 0xcc, 0x2d, 0xf3, 0xe1, 0x0c, 0x21, 0x40
        /*0040*/ 	.byte	0x0d, 0xb7, 0xfc, 0x82, 0x8e, 0x35, 0x25, 0x40
	.type		d_eqn_masks,@object
	.size		d_eqn_masks,(d_sols - d_eqn_masks)
d_eqn_masks:
	.zero		8
	.type		d_sols,@object
	.size		d_sols,(d_num_eqns - d_sols)
d_sols:
	.zero		8
	.type		d_num_eqns,@object
	.size		d_num_eqns,(d_num_vars - d_num_eqns)
d_num_eqns:
	.zero		4
	.type		d_num_vars,@object
	.size		d_num_vars,(d_picked_eqn - d_num_vars)
d_num_vars:
	.zero		4
	.type		d_picked_eqn,@object
	.size		d_picked_eqn,(.L_13 - d_picked_eqn)
d_picked_eqn:
	.zero		4
.L_13:
	.zero		4
	.type		d_gamma,@object
	.size		d_gamma,(.L_14 - d_gamma)
d_gamma:
	.zero		8
.L_14:


//--------------------- .text._Z6samplei          --------------------------
	.section	.text._Z6samplei,"ax",@progbits
	.align	128
        .global         _Z6samplei
        .type           _Z6samplei,@function
        .size           _Z6samplei,(.L_x_102 - _Z6samplei)
        .other          _Z6samplei,@"STO_CUDA_ENTRY STV_DEFAULT"
_Z6samplei:
.text._Z6samplei:
[----:B------:R-:W0:Y:S08]  /*0000*/  LDC R1, c[0x0][0x37c] ;  /* 0x0000df00ff017b82 */ /* 0x000e300000000800 */
[----:B------:R-:W1:Y:S01]  /*0010*/  LDC R2, c[0x0][0x380] ;  /* 0x0000e000ff027b82 */ /* 0x000e620000000800 */
[----:B------:R-:W-:Y:S01]  /*0020*/  IMAD.MOV.U32 R3, RZ, RZ, -0x266e14b1 ;  /* 0xd991eb4fff037424 */ /* 0x000fe200078e00ff */
[----:B------:R-:W2:Y:S01]  /*0030*/  S2R R5, SR_TID.X ;  /* 0x0000000000057919 */ /* 0x000ea20000002100 */
[----:B0-----:R-:W-:Y:S01]  /*0040*/  VIADD R1, R1, 0xffffffb0 ;  /* 0xffffffb001017836 */ /* 0x001fe20000000000 */
[----:B------:R-:W0:Y:S03]  /*0050*/  LDCU.64 UR8, c[0x0][0x358] ;  /* 0x00006b00ff0877ac */ /* 0x000e260008000a00 */
[----:B------:R-:W-:Y:S01]  /*0060*/  VIADD R4, R1, 0x20 ;  /* 0x0000002001047836 */ /* 0x000fe20000000000 */
[----:B------:R-:W3:Y:S01]  /*0070*/  S2UR UR4, SR_CTAID.X ;  /* 0x00000000000479c3 */ /* 0x000ee20000002500 */
[----:B-1----:R-:W-:-:S02]  /*0080*/  LOP3.LUT R0, R2, 0xaad26b49, RZ, 0x3c, !PT ;  /* 0xaad26b4902007812 */ /* 0x002fc400078e3cff */
[----:B------:R-:W-:-:S03]  /*0090*/  ISETP.GT.AND P0, PT, R2, -0x1, PT ;  /* 0xffffffff0200780c */ /* 0x000fc60003f04270 */
[----:B------:R-:W-:Y:S01]  /*00a0*/  IMAD R0, R0, 0x4182bed5, RZ ;  /* 0x4182bed500007824 */ /* 0x000fe200078e02ff */
[----:B------:R-:W-:Y:S01]  /*00b0*/  SEL R3, R3, 0x8bf16996, P0 ;  /* 0x8bf1699603037807 */ /* 0x000fe20000000000 */
[----:B---3--:R-:W-:Y:S02]  /*00c0*/  UISETP.NE.AND UP0, UPT, UR4, URZ, UPT ;  /* 0x000000ff0400728c */ /* 0x008fe4000bf05270 */
[C---:B------:R-:W-:Y:S01]  /*00d0*/  VIADD R9, R0.reuse, 0x583f19 ;  /* 0x00583f1900097836 */ /* 0x040fe20000000000 */
[C---:B------:R-:W-:Y:S01]  /*00e0*/  IADD3 R2, PT, PT, R3.reuse, 0x64f0c9, R0 ;  /* 0x0064f0c903027810 */ /* 0x040fe20007ffe000 */
[C---:B------:R-:W-:Y:S01]  /*00f0*/  VIADD R7, R3.reuse, 0x1f123bb5 ;  /* 0x1f123bb503077836 */ /* 0x040fe20000000000 */
[----:B------:R-:W-:Y:S01]  /*0100*/  LOP3.LUT R8, R3, 0x5491333, RZ, 0x3c, !PT ;  /* 0x0549133303087812 */ /* 0x000fe200078e3cff */
[C---:B------:R-:W-:Y:S01]  /*0110*/  VIADD R3, R0.reuse, 0x75bcd15 ;  /* 0x075bcd1500037836 */ /* 0x040fe20000000000 */
[----:B------:R-:W-:Y:S01]  /*0120*/  LOP3.LUT R6, R0, 0x159a55e5, RZ, 0x3c, !PT ;  /* 0x159a55e500067812 */ /* 0x000fe200078e3cff */
[----:B------:R-:W-:-:S02]  /*0130*/  IMAD.MOV.U32 R0, RZ, RZ, RZ ;  /* 0x000000ffff007224 */ /* 0x000fc400078e00ff */
[----:B------:R1:W-:Y:S04]  /*0140*/  STL.64 [R1+0x30], R8 ;  /* 0x0000300801007387 */ /* 0x0003e80000100a00 */
[----:B------:R1:W-:Y:S04]  /*0150*/  STL.64 [R1+0x28], R6 ;  /* 0x0000280601007387 */ /* 0x0003e80000100a00 */
[----:B------:R1:W-:Y:S01]  /*0160*/  STL.64 [R1+0x20], R2 ;  /* 0x0000200201007387 */ /* 0x0003e20000100a00 */
[----:B0-2---:R-:W-:Y:S05]  /*0170*/  BRA.U !UP0, `(.L_x_0) ;  /* 0x0000002508107547 */ /* 0x005fea000b800000 */
[----:B-1----:R-:W-:Y:S01]  /*0180*/  IMAD.MOV.U32 R3, RZ, RZ, RZ ;  /* 0x000000ffff037224 */ /* 0x002fe200078e00ff */
[----:B------:R-:W-:Y:S01]  /*0190*/  UMOV UR5, UR4 ;  /* 0x0000000400057c82 */ /* 0x000fe20008000000 */
[----:B------:R-:W-:-:S05]  /*01a0*/  UMOV UR4, URZ ;  /* 0x000000ff00047c82 */ /* 0x000fca0008000000 */
.L_x_8:
[----:B------:R-:W-:-:S04]  /*01b0*/  ULOP3.LUT UR6, UR5, 0x3, URZ, 0xc0, !UPT ;  /* 0x0000000305067892 */ /* 0x000fc8000f8ec0ff */
[----:B------:R-:W-:-:S04]  /*01c0*/  UISETP.NE.U32.AND UP0, UPT, UR6, URZ, UPT ;  /* 0x000000ff0600728c */ /* 0x000fc8000bf05070 */
[----:B------:R-:W-:-:S09]  /*01d0*/  UISETP.NE.AND.EX UP0, UPT, URZ, URZ, UPT, UP0 ;  /* 0x000000ffff00728c */ /* 0x000fd2000bf05300 */
[----:B012---:R-:W-:Y:S05]  /*01e0*/  BRA.U !UP0, `(.L_x_1) ;  /* 0x0000002108d87547 */ /* 0x007fea000b800000 */
[----:B------:R-:W0:Y:S01]  /*01f0*/  LDC.64 R12, c[0x4][RZ] ;  /* 0x01000000ff0c7b82 */ /* 0x000e220000000a00 */
[----:B------:R-:W-:Y:S02]  /*0200*/  CS2R R10, SRZ ;  /* 0x00000000000a7805 */ /* 0x000fe4000001ff00 */
[----:B------:R-:W-:Y:S02]  /*0210*/  CS2R R8, SRZ ;  /* 0x0000000000087805 */ /* 0x000fe4000001ff00 */
[----:B------:R-:W-:Y:S01]  /*0220*/  CS2R R6, SRZ ;  /* 0x0000000000067805 */ /* 0x000fe2000001ff00 */
[----:B0-----:R-:W-:-:S07]  /*0230*/  IMAD.WIDE.U32 R12, R3, 0xc80, R12 ;  /* 0x00000c80030c7825 */ /* 0x001fce00078e000c */
.L_x_3:
[----:B------:R-:W-:-:S06]  /*0240*/  IMAD R16, R11, 0x4, R4 ;  /* 0x000000040b107824 */ /* 0x000fcc00078e0204 */
[----:B------:R-:W5:Y:S01]  /*0250*/  LDL R16, [R16+0x4] ;  /* 0x0000040010107983 */ /* 0x000f620000100800 */
[----:B------:R-:W-:Y:S02]  /*0260*/  IMAD.SHL.U32 R17, R11, 0x20, RZ ;  /* 0x000000200b117824 */ /* 0x000fe400078e00ff */
[----:B------:R-:W-:-:S07]  /*0270*/  IMAD.MOV.U32 R18, RZ, RZ, RZ ;  /* 0x000000ffff127224 */ /* 0x000fce00078e00ff */
.L_x_2:
[----:B-----5:R-:W-:Y:S01]  /*0280*/  SHF.R.U32.HI R32, RZ, R18, R16 ;  /* 0x00000012ff207219 */ /* 0x020fe20000011610 */
[----:B------:R-:W-:-:S03]  /*0290*/  IMAD.IADD R14, R17, 0x1, R18 ;  /* 0x00000001110e7824 */ /* 0x000fc600078e0212 */
[----:B------:R-:W-:-:S04]  /*02a0*/  LOP3.LUT R15, R32, 0x1, RZ, 0xc0, !PT ;  /* 0x00000001200f7812 */ /* 0x000fc800078ec0ff */
[----:B------:R-:W-:Y:S01]  /*02b0*/  ISETP.NE.U32.AND P0, PT, R15, 0x1, PT ;  /* 0x000000010f00780c */ /* 0x000fe20003f05070 */
[----:B------:R-:W-:-:S03]  /*02c0*/  IMAD R15, R14, 0x5, RZ ;  /* 0x000000050e0f7824 */ /* 0x000fc600078e02ff */
[----:B------:R-:W-:Y:S01]  /*02d0*/  R2P PR, R32, 0x7e ;  /* 0x0000007e20007804 */ /* 0x000fe20000000000 */
[----:B------:R-:W-:-:S08]  /*02e0*/  IMAD.WIDE.U32 R14, R15, 0x4, R12 ;  /* 0x000000040f0e7825 */ /* 0x000fd000078e000c */
[----:B------:R-:W2:Y:S04]  /*02f0*/  @!P0 LDG.E R19, desc[UR8][R14.64] ;  /* 0x000000080e138981 */ /* 0x000ea8000c1e1900 */
[----:B------:R-:W3:Y:S04]  /*0300*/  @P1 LDG.E R25, desc[UR8][R14.64+0x14] ;  /* 0x000014080e191981 */ /* 0x000ee8000c1e1900 */
[----:B------:R-:W4:Y:S04]  /*0310*/  @!P0 LDG.E R20, desc[UR8][R14.64+0x8] ;  /* 0x000008080e148981 */ /* 0x000f28000c1e1900 */
[----:B------:R-:W4:Y:S04]  /*0320*/  @!P0 LDG.E R22, desc[UR8][R14.64+0x10] ;  /* 0x000010080e168981 */ /* 0x000f28000c1e1900 */
[----:B------:R-:W4:Y:S04]  /*0330*/  @P2 LDG.E R27, desc[UR8][R14.64+0x28] ;  /* 0x000028080e1b2981 */ /* 0x000f28000c1e1900 */
[----:B------:R-:W4:Y:S04]  /*0340*/  @!P0 LDG.E R21, desc[UR8][R14.64+0x4] ;  /* 0x000004080e158981 */ /* 0x000f28000c1e1900 */
[----:B------:R-:W4:Y:S04]  /*0350*/  @!P0 LDG.E R23, desc[UR8][R14.64+0xc] ;  /* 0x00000c080e178981 */ /* 0x000f28000c1e1900 */
[----:B------:R-:W4:Y:S04]  /*0360*/  @P3 LDG.E R29, desc[UR8][R14.64+0x3c] ;  /* 0x00003c080e1d3981 */ /* 0x000f28000c1e1900 */
[----:B------:R-:W4:Y:S04]  /*0370*/  @P4 LDG.E R31, desc[UR8][R14.64+0x50] ;  /* 0x000050080e1f4981 */ /* 0x000f28000c1e1900 */
[----:B------:R-:W4:Y:S04]  /*0380*/  @P2 LDG.E R26, desc[UR8][R14.64+0x38] ;  /* 0x000038080e1a2981 */ /* 0x000f28000c1e1900 */
[----:B------:R-:W4:Y:S04]  /*0390*/  @P2 LDG.E R24, desc[UR8][R14.64+0x30] ;  /* 0x000030080e182981 */ /* 0x000f28000c1e1900 */
[----:B------:R-:W4:Y:S04]  /*03a0*/  @P3 LDG.E R30, desc[UR8][R14.64+0x4c] ;  /* 0x00004c080e1e3981 */ /* 0x000f28000c1e1900 */
[----:B------:R-:W4:Y:S04]  /*03b0*/  @P3 LDG.E R28, desc[UR8][R14.64+0x44] ;  /* 0x000044080e1c3981 */ /* 0x000f28000c1e1900 */
[----:B------:R-:W4:Y:S04]  /*03c0*/  @P5 LDG.E R33, desc[UR8][R14.64+0x64] ;  /* 0x000064080e215981 */ /* 0x000f28000c1e1900 */
[----:B------:R-:W4:Y:S01]  /*03d0*/  @P6 LDG.E R35, desc[UR8][R14.64+0x78] ;  /* 0x000078080e236981 */ /* 0x000f22000c1e1900 */
[----:B--2---:R-:W-:-:S03]  /*03e0*/  @!P0 LOP3.LUT R10, R10, R19, RZ, 0x3c, !PT ;  /* 0x000000130a0a8212 */ /* 0x004fc600078e3cff */
[----:B------:R-:W2:Y:S01]  /*03f0*/  @P1 LDG.E R19, desc[UR8][R14.64+0x18] ;  /* 0x000018080e131981 */ /* 0x000ea2000c1e1900 */
[----:B---3--:R-:W-:-:S03]  /*0400*/  @P1 LOP3.LUT R10, R10, R25, RZ, 0x3c, !PT ;  /* 0x000000190a0a1212 */ /* 0x008fc600078e3cff */
[----:B------:R-:W3:Y:S01]  /*0410*/  @P2 LDG.E R25, desc[UR8][R14.64+0x34] ;  /* 0x000034080e192981 */ /* 0x000ee2000c1e1900 */
[----:B----4-:R-:W-:-:S03]  /*0420*/  @!P0 LOP3.LUT R7, R7, R20, RZ, 0x3c, !PT ;  /* 0x0000001407078212 */ /* 0x010fc600078e3cff */
[----:B------:R-:W4:Y:S01]  /*0430*/  @P1 LDG.E R20, desc[UR8][R14.64+0x1c] ;  /* 0x00001c080e141981 */ /* 0x000f22000c1e1900 */
[----:B------:R-:W-:-:S03]  /*0440*/  @!P0 LOP3.LUT R9, R9, R22, RZ, 0x3c, !PT ;  /* 0x0000001609098212 */ /* 0x000fc600078e3cff */
[----:B------:R-:W3:Y:S01]  /*0450*/  @P1 LDG.E R22, desc[UR8][R14.64+0x24] ;  /* 0x000024080e161981 */ /* 0x000ee2000c1e1900 */
[----:B------:R-:W-:-:S03]  /*0460*/  @P2 LOP3.LUT R10, R10, R27, RZ, 0x3c, !PT ;  /* 0x0000001b0a0a2212 */ /* 0x000fc600078e3cff */
[----:B------:R-:W3:Y:S01]  /*0470*/  @P3 LDG.E R27, desc[UR8][R14.64+0x40] ;  /* 0x000040080e1b3981 */ /* 0x000ee2000c1e1900 */
[----:B------:R-:W-:-:S03]  /*0480*/  @!P0 LOP3.LUT R6, R6, R21, RZ, 0x3c, !PT ;  /* 0x0000001506068212 */ /* 0x000fc600078e3cff */
[----:B------:R-:W3:Y:S01]  /*0490*/  @P1 LDG.E R21, desc[UR8][R14.64+0x20] ;  /* 0x000020080e151981 */ /* 0x000ee2000c1e1900 */
[----:B------:R-:W-:-:S03]  /*04a0*/  @!P0 LOP3.LUT R8, R8, R23, RZ, 0x3c, !PT ;  /* 0x0000001708088212 */ /* 0x000fc600078e3cff */
[----:B------:R-:W3:Y:S01]  /*04b0*/  @P2 LDG.E R23, desc[UR8][R14.64+0x2c] ;  /* 0x00002c080e172981 */ /* 0x000ee2000c1e1900 */
[----:B------:R-:W-:-:S03]  /*04c0*/  @P3 LOP3.LUT R10, R10, R29, RZ, 0x3c, !PT ;  /* 0x0000001d0a0a3212 */ /* 0x000fc600078e3cff */
[----:B------:R-:W3:Y:S01]  /*04d0*/  @P3 LDG.E R29, desc[UR8][R14.64+0x48] ;  /* 0x000048080e1d3981 */ /* 0x000ee2000c1e1900 */
[----:B------:R-:W-:-:S03]  /*04e0*/  @P4 LOP3.LUT R10, R10, R31, RZ, 0x3c, !PT ;  /* 0x0000001f0a0a4212 */ /* 0x000fc600078e3cff */
[----:B------:R-:W3:Y:S01]  /*04f0*/  @P4 LDG.E R31, desc[UR8][R14.64+0x54] ;  /* 0x000054080e1f4981 */ /* 0x000ee2000c1e1900 */
[----:B------:R-:W-:-:S13]  /*0500*/  LOP3.LUT P0, RZ, R32, 0x80, RZ, 0xc0, !PT ;  /* 0x0000008020ff7812 */ /* 0x000fda000780c0ff */
[----:B------:R-:W3:Y:S01]  /*0510*/  @P0 LDG.E R34, desc[UR8][R14.64+0x94] ;  /* 0x000094080e220981 */ /* 0x000ee2000c1e1900 */
[----:B------:R-:W-:-:S03]  /*0520*/  @P5 LOP3.LUT R10, R10, R33, RZ, 0x3c, !PT ;  /* 0x000000210a0a5212 */ /* 0x000fc600078e3cff */
[----:B------:R-:W3:Y:S04]  /*0530*/  @P0 LDG.E R36, desc[UR8][R14.64+0x9c] ;  /* 0x00009c080e240981 */ /* 0x000ee8000c1e1900 */
[----:B------:R-:W3:Y:S01]  /*0540*/  @P0 LDG.E R33, desc[UR8][R14.64+0x8c] ;  /* 0x00008c080e210981 */ /* 0x000ee2000c1e1900 */
[----:B--2---:R-:W-:-:S03]  /*0550*/  @P1 LOP3.LUT R6, R6, R19, RZ, 0x3c, !PT ;  /* 0x0000001306061212 */ /* 0x004fc600078e3cff */
[----:B------:R-:W2:Y:S01]  /*0560*/  @P4 LDG.E R19, desc[UR8][R14.64+0x5c] ;  /* 0x00005c080e134981 */ /* 0x000ea2000c1e1900 */
[----:B----4-:R-:W-:-:S03]  /*0570*/  @P1 LOP3.LUT R7, R7, R20, RZ, 0x3c, !PT ;  /* 0x0000001407071212 */ /* 0x010fc600078e3cff */
[----:B------:R-:W4:Y:S01]  /*0580*/  @P4 LDG.E R20, desc[UR8][R14.64+0x58] ;  /* 0x000058080e144981 */ /* 0x000f22000c1e1900 */
[----:B---3--:R-:W-:-:S03]  /*0590*/  @P1 LOP3.LUT R9, R9, R22, RZ, 0x3c, !PT ;  /* 0x0000001609091212 */ /* 0x008fc600078e3cff */
[----:B------:R-:W3:Y:S01]  /*05a0*/  @P4 LDG.E R22, desc[UR8][R14.64+0x60] ;  /* 0x000060080e164981 */ /* 0x000ee2000c1e1900 */
[----:B------:R-:W-:Y:S02]  /*05b0*/  @P2 LOP3.LUT R7, R7, R24, RZ, 0x3c, !PT ;  /* 0x0000001807072212 */ /* 0x000fe400078e3cff */
[----:B------:R-:W-:Y:S01]  /*05c0*/  @P2 LOP3.LUT R9, R9, R26, RZ, 0x3c, !PT ;  /* 0x0000001a09092212 */ /* 0x000fe200078e3cff */
[----:B------:R-:W3:Y:S01]  /*05d0*/  @P5 LDG.E R24, desc[UR8][R14.64+0x6c] ;  /* 0x00006c080e185981 */ /* 0x000ee2000c1e1900 */
[----:B------:R-:W-:-:S03]  /*05e0*/  @P1 LOP3.LUT R8, R8, R21, RZ, 0x3c, !PT ;  /* 0x0000001508081212 */ /* 0x000fc600078e3cff */
[----:B------:R-:W3:Y:S01]  /*05f0*/  @P5 LDG.E R21, desc[UR8][R14.64+0x68] ;  /* 0x000068080e155981 */ /* 0x000ee2000c1e1900 */
[----:B------:R-:W-:-:S03]  /*0600*/  @P2 LOP3.LUT R6, R6, R23, RZ, 0x3c, !PT ;  /* 0x0000001706062212 */ /* 0x000fc600078e3cff */
[----:B------:R-:W3:Y:S01]  /*0610*/  @P5 LDG.E R23, desc[UR8][R14.64+0x70] ;  /* 0x000070080e175981 */ /* 0x000ee2000c1e1900 */
[----:B------:R-:W-:-:S03]  /*0620*/  @P2 LOP3.LUT R8, R8, R25, RZ, 0x3c, !PT ;  /* 0x0000001908082212 */ /* 0x000fc600078e3cff */
        /* <DEDUP_REMOVED lines=9> */
[----:B------:R-:W3:Y:S04]  /*06c0*/  @P6 LDG.E R30, desc[UR8][R14.64+0x88] ;  /* 0x000088080e1e6981 */ /* 0x000ee8000c1e1900 */
[----:B------:R-:W3:Y:S04]  /*06d0*/  @P0 LDG.E R29, desc[UR8][R14.64+0x90] ;  /* 0x000090080e1d0981 */ /* 0x000ee8000c1e1900 */
[----:B------:R-:W3:Y:S01]  /*06e0*/  @P0 LDG.E R31, desc[UR8][R14.64+0x98] ;  /* 0x000098080e1f0981 */ /* 0x000ee2000c1e1900 */
[----:B------:R-:W-:-:S04]  /*06f0*/  @P6 LOP3.LUT R10, R10, R35, RZ, 0x3c, !PT ;  /* 0x000000230a0a6212 */ /* 0x000fc800078e3cff */
[----:B------:R-:W-:Y:S02]  /*0700*/  @P0 LOP3.LUT R10, R10, R33, RZ, 0x3c, !PT ;  /* 0x000000210a0a0212 */ /* 0x000fe400078e3cff */
[----:B--2---:R-:W-:Y:S02]  /*0710*/  @P4 LOP3.LUT R8, R8, R19, RZ, 0x3c, !PT ;  /* 0x0000001308084212 */ /* 0x004fe400078e3cff */
[----:B----4-:R-:W-:Y:S02]  /*0720*/  @P4 LOP3.LUT R7, R7, R20, RZ, 0x3c, !PT ;  /* 0x0000001407074212 */ /* 0x010fe400078e3cff */
[----:B---3--:R-:W-:Y:S02]  /*0730*/  @P4 LOP3.LUT R9, R9, R22, RZ, 0x3c, !PT ;  /* 0x0000001609094212 */ /* 0x008fe400078e3cff */
[----:B------:R-:W-:Y:S02]  /*0740*/  @P5 LOP3.LUT R7, R7, R24, RZ, 0x3c, !PT ;  /* 0x0000001807075212 */ /* 0x000fe400078e3cff */
[----:B------:R-:W-:-:S02]  /*0750*/  @P5 LOP3.LUT R6, R6, R21, RZ, 0x3c, !PT ;  /* 0x0000001506065212 */ /* 0x000fc400078e3cff */
[----:B------:R-:W-:Y:S02]  /*0760*/  @P5 LOP3.LUT R8, R8, R23, RZ, 0x3c, !PT ;  /* 0x0000001708085212 */ /* 0x000fe400078e3cff */
[----:B------:R-:W-:Y:S02]  /*0770*/  @P5 LOP3.LUT R9, R9, R26, RZ, 0x3c, !PT ;  /* 0x0000001a09095212 */ /* 0x000fe400078e3cff */
[----:B------:R-:W-:Y:S02]  /*0780*/  @P6 LOP3.LUT R6, R6, R25, RZ, 0x3c, !PT ;  /* 0x0000001906066212 */ /* 0x000fe400078e3cff */
[----:B------:R-:W-:Y:S02]  /*0790*/  @P6 LOP3.LUT R7, R7, R28, RZ, 0x3c, !PT ;  /* 0x0000001c07076212 */ /* 0x000fe400078e3cff */
[----:B------:R-:W-:Y:S02]  /*07a0*/  @P6 LOP3.LUT R8, R8, R27, RZ, 0x3c, !PT ;  /* 0x0000001b08086212 */ /* 0x000fe400078e3cff */
[----:B------:R-:W-:-:S02]  /*07b0*/  @P6 LOP3.LUT R9, R9, R30, RZ, 0x3c, !PT ;  /* 0x0000001e09096212 */ /* 0x000fc400078e3cff */
[----:B------:R-:W-:Y:S02]  /*07c0*/  @P0 LOP3.LUT R7, R7, R34, RZ, 0x3c, !PT ;  /* 0x0000002207070212 */ /* 0x000fe400078e3cff */
[----:B------:R-:W-:Y:S02]  /*07d0*/  @P0 LOP3.LUT R6, R6, R29, RZ, 0x3c, !PT ;  /* 0x0000001d06060212 */ /* 0x000fe400078e3cff */
[----:B------:R-:W-:Y:S02]  /*07e0*/  @P0 LOP3.LUT R9, R9, R36, RZ, 0x3c, !PT ;  /* 0x0000002409090212 */ /* 0x000fe400078e3cff */
[----:B------:R-:W-:Y:S02]  /*07f0*/  @P0 LOP3.LUT R8, R8, R31, RZ, 0x3c, !PT ;  /* 0x0000001f08080212 */ /* 0x000fe400078e3cff */
[----:B------:R-:W-:-:S13]  /*0800*/  R2P PR, R32.B1, 0x7f ;  /* 0x0000007f20007804 */ /* 0x000fda0000001000 */
[----:B------:R-:W2:Y:S04]  /*0810*/  @P0 LDG.E R19, desc[UR8][R14.64+0xa0] ;  /* 0x0000a0080e130981 */ /* 0x000ea8000c1e1900 */
[----:B------:R-:W3:Y:S04]  /*0820*/  @P0 LDG.E R21, desc[UR8][R14.64+0xa4] ;  /* 0x0000a4080e150981 */ /* 0x000ee8000c1e1900 */
[----:B------:R-:W4:Y:S04]  /*0830*/  @P0 LDG.E R20, desc[UR8][R14.64+0xa8] ;  /* 0x0000a8080e140981 */ /* 0x000f28000c1e1900 */
        /* <DEDUP_REMOVED lines=13> */
[----:B--2---:R-:W-:-:S03]  /*0910*/  @P0 LOP3.LUT R10, R10, R19, RZ, 0x3c, !PT ;  /* 0x000000130a0a0212 */ /* 0x004fc600078e3cff */
[----:B------:R-:W2:Y:S01]  /*0920*/  @P1 LDG.E R19, desc[UR8][R14.64+0xb8] ;  /* 0x0000b8080e131981 */ /* 0x000ea2000c1e1900 */
[----:B---3--:R-:W-:-:S03]  /*0930*/  @P0 LOP3.LUT R6, R6, R21, RZ, 0x3c, !PT ;  /* 0x0000001506060212 */ /* 0x008fc600078e3cff */
[----:B------:R-:W3:Y:S01]  /*0940*/  @P1 LDG.E R21, desc[UR8][R14.64+0xc0] ;  /* 0x0000c0080e151981 */ /* 0x000ee2000c1e1900 */
[----:B----4-:R-:W-:-:S03]  /*0950*/  @P0 LOP3.LUT R7, R7, R20, RZ, 0x3c, !PT ;  /* 0x0000001407070212 */ /* 0x010fc600078e3cff */
[----:B------:R-:W4:Y:S01]  /*0960*/  @P1 LDG.E R20, desc[UR8][R14.64+0xbc] ;  /* 0x0000bc080e141981 */ /* 0x000f22000c1e1900 */
[----:B------:R-:W-:-:S03]  /*0970*/  @P0 LOP3.LUT R8, R8, R23, RZ, 0x3c, !PT ;  /* 0x0000001708080212 */ /* 0x000fc600078e3cff */
[----:B------:R-:W4:Y:S01]  /*0980*/  @P2 LDG.E R23, desc[UR8][R14.64+0xcc] ;  /* 0x0000cc080e172981 */ /* 0x000f22000c1e1900 */
[----:B------:R-:W-:-:S03]  /*0990*/  @P0 LOP3.LUT R9, R9, R22, RZ, 0x3c, !PT ;  /* 0x0000001609090212 */ /* 0x000fc600078e3cff */
[----:B------:R-:W4:Y:S01]  /*09a0*/  @P1 LDG.E R22, desc[UR8][R14.64+0xc4] ;  /* 0x0000c4080e161981 */ /* 0x000f22000c1e1900 */
[----:B------:R-:W-:-:S03]  /*09b0*/  @P1 LOP3.LUT R10, R10, R25, RZ, 0x3c, !PT ;  /* 0x000000190a0a1212 */ /* 0x000fc600078e3cff */
[----:B------:R-:W4:Y:S01]  /*09c0*/  @P3 LDG.E R25, desc[UR8][R14.64+0xe0] ;  /* 0x0000e0080e193981 */ /* 0x000f22000c1e1900 */
[----:B------:R-:W-:Y:S02]  /*09d0*/  LOP3.LUT P0, RZ, R32, 0x8000, RZ, 0xc0, !PT ;  /* 0x0000800020ff7812 */ /* 0x000fe4000780c0ff */
[----:B------:R-:W-:Y:S02]  /*09e0*/  @P2 LOP3.LUT R10, R10, R27, RZ, 0x3c, !PT ;  /* 0x0000001b0a0a2212 */ /* 0x000fe400078e3cff */
[----:B------:R-:W4:Y:S02]  /*09f0*/  @P5 LDG.E R27, desc[UR8][R14.64+0x108] ;  /* 0x000108080e1b5981 */ /* 0x000f24000c1e1900 */
[----:B------:R-:W-:Y:S02]  /*0a00*/  @P3 LOP3.LUT R10, R10, R31, RZ, 0x3c, !PT ;  /* 0x0000001f0a0a3212 */ /* 0x000fe400078e3cff */
[----:B------:R-:W4:Y:S05]  /*0a10*/  @P6 LDG.E R31, desc[UR8][R14.64+0x124] ;  /* 0x000124080e1f6981 */ /* 0x000f2a000c1e1900 */
[----:B------:R-:W4:Y:S01]  /*0a20*/  @P0 LDG.E R39, desc[UR8][R14.64+0x12c] ;  /* 0x00012c080e270981 */ /* 0x000f22000c1e1900 */
[----:B------:R-:W-:-:S03]  /*0a30*/  @P4 LOP3.LUT R10, R10, R33, RZ, 0x3c, !PT ;  /* 0x000000210a0a4212 */ /* 0x000fc600078e3cff */
[----:B------:R-:W4:Y:S04]  /*0a40*/  @P0 LDG.E R32, desc[UR8][R14.64+0x134] ;  /* 0x000134080e200981 */ /* 0x000f28000c1e1900 */
[----:B------:R-:W4:Y:S04]  /*0a50*/  @P0 LDG.E R33, desc[UR8][R14.64+0x130] ;  /* 0x000130080e210981 */ /* 0x000f28000c1e1900 */
[----:B------:R-:W4:Y:S01]  /*0a60*/  @P0 LDG.E R34, desc[UR8][R14.64+0x13c] ;  /* 0x00013c080e220981 */ /* 0x000f22000c1e1900 */
[----:B------:R-:W-:-:S03]  /*0a70*/  @P5 LOP3.LUT R10, R10, R35, RZ, 0x3c, !PT ;  /* 0x000000230a0a5212 */ /* 0x000fc600078e3cff */
        /* <DEDUP_REMOVED lines=11> */
[----:B------:R-:W-:Y:S02]  /*0b30*/  @P2 LOP3.LUT R7, R7, R24, RZ, 0x3c, !PT ;  /* 0x0000001807072212 */ /* 0x000fe400078e3cff */
[----:B------:R-:W-:Y:S01]  /*0b40*/  @P2 LOP3.LUT R9, R9, R26, RZ, 0x3c, !PT ;  /* 0x0000001a09092212 */ /* 0x000fe200078e3cff */
[----:B------:R-:W4:Y:S01]  /*0b50*/  @P5 LDG.E R24, desc[UR8][R14.64+0x10c] ;  /* 0x00010c080e185981 */ /* 0x000f22000c1e1900 */
[----:B------:R-:W-:-:S03]  /*0b60*/  @P3 LOP3.LUT R6, R6, R25, RZ, 0x3c, !PT ;  /* 0x0000001906063212 */ /* 0x000fc600078e3cff */
[----:B------:R-:W4:Y:S01]  /*0b70*/  @P5 LDG.E R26, desc[UR8][R14.64+0x114] ;  /* 0x000114080e1a5981 */ /* 0x000f22000c1e1900 */
[----:B------:R-:W-:-:S03]  /*0b80*/  @P3 LOP3.LUT R9, R9, R30, RZ, 0x3c, !PT ;  /* 0x0000001e09093212 */ /* 0x000fc600078e3cff */
[----:B------:R-:W4:Y:S01]  /*0b90*/  @P5 LDG.E R25, desc[UR8][R14.64+0x110] ;  /* 0x000110080e195981 */ /* 0x000f22000c1e1900 */
[----:B------:R-:W-:Y:S02]  /*0ba0*/  @P2 LOP3.LUT R8, R8, R29, RZ, 0x3c, !PT ;  /* 0x0000001d08082212 */ /* 0x000fe400078e3cff */
[----:B------:R-:W-:Y:S01]  /*0bb0*/  @P3 LOP3.LUT R7, R7, R28, RZ, 0x3c, !PT ;  /* 0x0000001c07073212 */ /* 0x000fe200078e3cff */
[----:B------:R-:W4:Y:S04]  /*0bc0*/  @P6 LDG.E R29, desc[UR8][R14.64+0x11c] ;  /* 0x00011c080e1d6981 */ /* 0x000f28000c1e1900 */
[----:B------:R-:W4:Y:S04]  /*0bd0*/  @P6 LDG.E R30, desc[UR8][R14.64+0x120] ;  /* 0x000120080e1e6981 */ /* 0x000f28000c1e1900 */
[----:B------:R-:W4:Y:S01]  /*0be0*/  @P6 LDG.E R28, desc[UR8][R14.64+0x128] ;  /* 0x000128080e1c6981 */ /* 0x000f22000c1e1900 */
[----:B------:R-:W-:-:S05]  /*0bf0*/  VIADD R18, R18, 0x10 ;  /* 0x0000001012127836 */ /* 0x000fca0000000000 */
[----:B------:R-:W-:Y:S02]  /*0c00*/  ISETP.NE.AND P1, PT, R18, 0x20, PT ;  /* 0x000000201200780c */ /* 0x000fe40003f25270 */
[----:B------:R-:W-:-:S04]  /*0c10*/  @P6 LOP3.LUT R10, R10, R37, RZ, 0x3c, !PT ;  /* 0x000000250a0a6212 */ /* 0x000fc800078e3cff */
[----:B------:R-:W-:Y:S02]  /*0c20*/  @P0 LOP3.LUT R10, R10, R39, RZ, 0x3c, !PT ;  /* 0x000000270a0a0212 */ /* 0x000fe400078e3cff */
[----:B--2---:R-:W-:Y:S02]  /*0c30*/  @P3 LOP3.LUT R8, R8, R19, RZ, 0x3c, !PT ;  /* 0x0000001308083212 */ /* 0x004fe400078e3cff */
[----:B---3--:R-:W-:Y:S02]  /*0c40*/  @P4 LOP3.LUT R6, R6, R21, RZ, 0x3c, !PT ;  /* 0x0000001506064212 */ /* 0x008fe400078e3cff */
[----:B----4-:R-:W-:Y:S02]  /*0c50*/  @P4 LOP3.LUT R7, R7, R20, RZ, 0x3c, !PT ;  /* 0x0000001407074212 */ /* 0x010fe400078e3cff */
        /* <DEDUP_REMOVED lines=12> */
[----:B------:R-:W-:Y:S02]  /*0d20*/  @P0 LOP3.LUT R9, R9, R34, RZ, 0x3c, !PT ;  /* 0x0000002209090212 */ /* 0x000fe400078e3cff */
[----:B------:R-:W-:Y:S01]  /*0d30*/  @P0 LOP3.LUT R8, R8, R35, RZ, 0x3c, !PT ;  /* 0x0000002308080212 */ /* 0x000fe200078e3cff */
[----:B------:R-:W-:Y:S06]  /*0d40*/  @P1 BRA `(.L_x_2) ;  /* 0xfffffff4004c1947 */ /* 0x000fec000383ffff */
[----:B------:R-:W-:-:S05]  /*0d50*/  VIADD R11, R11, 0x1 ;  /* 0x000000010b0b7836 */ /* 0x000fca0000000000 */
[----:B------:R-:W-:-:S13]  /*0d60*/  ISETP.NE.AND P0, PT, R11, 0x5, PT ;  /* 0x000000050b00780c */ /* 0x000fda0003f05270 */
[----:B------:R-:W-:Y:S05]  /*0d70*/  @P0 BRA `(.L_x_3) ;  /* 0xfffffff400300947 */ /* 0x000fea000383ffff */
[----:B------:R0:W-:Y:S01]  /*0d80*/  STL.64 [R1+0x28], R6 ;  /* 0x0000280601007387 */ /* 0x0001e20000100a00 */
[----:B------:R-:W-:-:S03]  /*0d90*/  UISETP.NE.U32.AND UP0, UPT, UR6, 0x1, UPT ;  /* 0x000000010600788c */ /* 0x000fc6000bf05070 */
[----:B------:R0:W-:Y:S01]  /*0da0*/  STL.64 [R1+0x30], R8 ;  /* 0x0000300801007387 */ /* 0x0001e20000100a00 */
[----:B------:R-:W-:-:S03]  /*0db0*/  UISETP.NE.AND.EX UP0, UPT, URZ, URZ, UPT, UP0 ;  /* 0x000000ffff00728c */ /* 0x000fc6000bf05300 */
[----:B------:R0:W-:Y:S06]  /*0dc0*/  STL [R1+0x24], R10 ;  /* 0x0000240a01007387 */ /* 0x0001ec0000100800 */
[----:B------:R-:W-:Y:S05]  /*0dd0*/  BRA.U !UP0, `(.L_x_1) ;  /* 0x0000001508dc7547 */ /* 0x000fea000b800000 */
[----:B0-----:R-:W-:Y:S02]  /*0de0*/  CS2R R10, SRZ ;  /* 0x00000000000a7805 */ /* 0x001fe4000001ff00 */
[----:B------:R-:W-:Y:S02]  /*0df0*/  CS2R R6, SRZ ;  /* 0x0000000000067805 */ /* 0x000fe4000001ff00 */
[----:B------:R-:W-:-:S07]  /*0e00*/  CS2R R8, SRZ ;  /* 0x0000000000087805 */ /* 0x000fce000001ff00 */
.L_x_5:
[----:B------:R-:W-:-:S06]  /*0e10*/  IMAD R16, R11, 0x4, R4 ;  /* 0x000000040b107824 */ /* 0x000fcc00078e0204 */
[----:B------:R-:W5:Y:S01]  /*0e20*/  LDL R16, [R16+0x4] ;  /* 0x0000040010107983 */ /* 0x000f620000100800 */
[----:B------:R-:W-:Y:S02]  /*0e30*/  IMAD.SHL.U32 R17, R11, 0x20, RZ ;  /* 0x000000200b117824 */ /* 0x000fe400078e00ff */
[----:B------:R-:W-:-:S07]  /*0e40*/  IMAD.MOV.U32 R18, RZ, RZ, RZ ;  /* 0x000000ffff127224 */ /* 0x000fce00078e00ff */
.L_x_4:
        /* <DEDUP_REMOVED lines=181> */
[----:B------:R-:W-:Y:S05]  /*19a0*/  BRA.U UP0, `(.L_x_1) ;  /* 0x0000000900e87547 */ /* 0x000fea000b800000 */
[----:B-1----:R-:W-:Y:S02]  /*19b0*/  CS2R R10, SRZ ;  /* 0x00000000000a7805 */ /* 0x002fe4000001ff00 */
[----:B------:R-:W-:Y:S02]  /*19c0*/  CS2R R6, SRZ ;  /* 0x0000000000067805 */ /* 0x000fe4000001ff00 */
[----:B------:R-:W-:-:S07]  /*19d0*/  CS2R R8, SRZ ;  /* 0x0000000000087805 */ /* 0x000fce000001ff00 */
.L_x_7:
[----:B------:R-:W-:-:S06]  /*19e0*/  IMAD R16, R11, 0x4, R4 ;  /* 0x000000040b107824 */ /* 0x000fcc00078e0204 */
[----:B------:R-:W5:Y:S01]  /*19f0*/  LDL R16, [R16+0x4] ;  /* 0x0000040010107983 */ /* 0x000f620000100800 */
[----:B------:R-:W-:Y:S02]  /*1a00*/  IMAD.SHL.U32 R17, R11, 0x20, RZ ;  /* 0x000000200b117824 */ /* 0x000fe400078e00ff */
[----:B------:R-:W-:-:S07]  /*1a10*/  IMAD.MOV.U32 R18, RZ, RZ, RZ ;  /* 0x000000ffff127224 */ /* 0x000fce00078e00ff */
.L_x_6:
        /* <DEDUP_REMOVED lines=176> */
[----:B------:R2:W-:Y:S04]  /*2520*/  STL.64 [R1+0x28], R8 ;  /* 0x0000280801007387 */ /* 0x0005e80000100a00 */
[----:B------:R2:W-:Y:S04]  /*2530*/  STL.64 [R1+0x30], R6 ;  /* 0x0000300601007387 */ /* 0x0005e80000100a00 */
[----:B------:R2:W-:Y:S02]  /*2540*/  STL [R1+0x24], R10 ;  /* 0x0000240a01007387 */ /* 0x0005e40000100800 */
.L_x_1:
[----:B------:R-:W-:Y:S01]  /*2550*/  UISETP.GE.U32.AND UP0, UPT, UR5, 0x4, UPT ;  /* 0x000000040500788c */ /* 0x000fe2000bf06070 */
[----:B------:R-:W-:Y:S01]  /*2560*/  VIADD R3, R3, 0x1 ;  /* 0x0000000103037836 */ /* 0x000fe20000000000 */
[----:B------:R-:W-:Y:S02]  /*2570*/  USHF.R.U32.HI UR6, URZ, 0x2, UR4 ;  /* 0x00000002ff067899 */ /* 0x000fe40008011604 */
[----:B------:R-:W-:Y:S02]  /*2580*/  UISETP.GE.U32.AND.EX UP0, UPT, UR4, URZ, UPT, UP0 ;  /* 0x000000ff0400728c */ /* 0x000fe4000bf06100 */
[----:B------:R-:W-:-:S03]  /*2590*/  USHF.R.U64 UR5, UR5, 0x2, UR4 ;  /* 0x0000000205057899 */ /* 0x000fc60008001204 */
[----:B------:R-:W-:-:S04]  /*25a0*/  UMOV UR4, UR6 ;  /* 0x0000000600047c82 */ /* 0x000fc80008000000 */
[----:B------:R-:W-:Y:S05]  /*25b0*/  BRA.U UP0, `(.L_x_8) ;  /* 0xffffffd900fc7547 */ /* 0x000fea000b83ffff */
.L_x_0:
[----:B------:R-:W-:Y:S01]  /*25c0*/  ISETP.NE.AND P0, PT, R5, RZ, PT ;  /* 0x000000ff0500720c */ /* 0x000fe20003f05270 */
[----:B------:R-:W-:Y:S01]  /*25d0*/  BSSY.RECONVERGENT B0, `(.L_x_9) ;  /* 0x0000249000007945 */ /* 0x000fe20003800200 */
[----:B-1----:R-:W-:-:S11]  /*25e0*/  IMAD.MOV.U32 R3, RZ, RZ, R5 ;  /* 0x000000ffff037224 */ /* 0x002fd600078e0005 */
[----:B------:R-:W-:Y:S05]  /*25f0*/  @!P0 BRA `(.L_x_10) ;  /* 0x0000002400188947 */ /* 0x000fea0003800000 */
[----:B------:R-:W-:-:S07]  /*2600*/  IMAD.MOV.U32 R11, RZ, RZ, RZ ;  /* 0x000000ffff0b7224 */ /* 0x000fce00078e00ff */
.L_x_19:
[----:B------:R-:W-:Y:S01]  /*2610*/  LOP3.LUT R24, R5, 0x3, RZ, 0xc0, !PT ;  /* 0x0000000305187812 */ /* 0x000fe200078ec0ff */
[----:B------:R-:W-:Y:S03]  /*2620*/  BSSY.RECONVERGENT B1, `(.L_x_11) ;  /* 0x000023d000017945 */ /* 0x000fe60003800200 */
[----:B------:R-:W-:-:S04]  /*2630*/  ISETP.NE.U32.AND P0, PT, R24, RZ, PT ;  /* 0x000000ff1800720c */ /* 0x000fc80003f05070 */
[----:B------:R-:W-:-:S13]  /*2640*/  ISETP.NE.AND.EX P0, PT, RZ, RZ, PT, P0 ;  /* 0x000000ffff00720c */ /* 0x000fda0003f05300 */
[----:B-1----:R-:W-:Y:S05]  /*2650*/  @!P0 BRA `(.L_x_12) ;  /* 0x0000002000e48947 */ /* 0x002fea0003800000 */
[----:B------:R-:W1:Y:S01]  /*2660*/  LDC.64 R12, c[0x4][0x8] ;  /* 0x01000200ff0c7b82 */ /* 0x000e620000000a00 */
[----:B0-2---:R-:W-:Y:S01]  /*2670*/  IMAD.MOV.U32 R10, RZ, RZ, RZ ;  /* 0x000000ffff0a7224 */ /* 0x005fe200078e00ff */
[----:B------:R-:W-:Y:S01]  /*2680*/  CS2R R8, SRZ ;  /* 0x0000000000087805 */ /* 0x000fe2000001ff00 */
[----:B------:R-:W-:Y:S01]  /*2690*/  IMAD.MOV.U32 R17, RZ, RZ, RZ ;  /* 0x000000ffff117224 */ /* 0x000fe200078e00ff */
[----:B------:R-:W-:Y:S01]  /*26a0*/  CS2R R6, SRZ ;  /* 0x0000000000067805 */ /* 0x000fe2000001ff00 */
[----:B-1----:R-:W-:-:S07]  /*26b0*/  IMAD.WIDE.U32 R12, R11, 0xc80, R12 ;  /* 0x00000c800b0c7825 */ /* 0x002fce00078e000c */
.L_x_14:
[----:B------:R-:W-:-:S06]  /*26c0*/  IMAD R16, R17, 0x4, R4 ;  /* 0x0000000411107824 */ /* 0x000fcc00078e0204 */
[----:B------:R-:W5:Y:S01]  /*26d0*/  LDL R16, [R16+0x4] ;  /* 0x0000040010107983 */ /* 0x000f620000100800 */
[----:B------:R-:W-:Y:S01]  /*26e0*/  IMAD.SHL.U32 R18, R17, 0x20, RZ ;  /* 0x0000002011127824 */ /* 0x000fe200078e00ff */
[----:B------:R-:W-:-:S06]  /*26f0*/  UMOV UR4, URZ ;  /* 0x000000ff00047c82 */ /* 0x000fcc0008000000 */
.L_x_13:
[----:B-----5:R-:W-:Y:S01]  /*2700*/  SHF.R.U32.HI R35, RZ, UR4, R16 ;  /* 0x00000004ff237c19 */ /* 0x020fe20008011610 */
[----:B------:R-:W-:-:S03]  /*2710*/  VIADD R14, R18, UR4 ;  /* 0x00000004120e7c36 */ /* 0x000fc60008000000 */
[----:B------:R-:W-:-:S04]  /*2720*/  LOP3.LUT R15, R35, 0x1, RZ, 0xc0, !PT ;  /* 0x00000001230f7812 */ /* 0x000fc800078ec0ff */
[----:B------:R-:W-:Y:S01]  /*2730*/  ISETP.NE.U32.AND P0, PT, R15, 0x1, PT ;  /* 0x000000010f00780c */ /* 0x000fe20003f05070 */
[----:B------:R-:W-:-:S03]  /*2740*/  IMAD R15, R14, 0x5, RZ ;  /* 0x000000050e0f7824 */ /* 0x000fc600078e02ff */
[----:B------:R-:W-:Y:S01]  /*2750*/  R2P PR, R35, 0x7e ;  /* 0x0000007e23007804 */ /* 0x000fe20000000000 */
[----:B------:R-:W-:-:S08]  /*2760*/  IMAD.WIDE.U32 R14, R15, 0x4, R12 ;  /* 0x000000040f0e7825 */ /* 0x000fd000078e000c */
[----:B------:R-:W2:Y:S04]  /*2770*/  @!P0 LDG.E R19, desc[UR8][R14.64] ;  /* 0x000000080e138981 */ /* 0x000ea8000c1e1900 */
[----:B------:R-:W3:Y:S04]  /*2780*/  @!P0 LDG.E R21, desc[UR8][R14.64+0x4] ;  /* 0x000004080e158981 */ /* 0x000ee8000c1e1900 */
[----:B------:R-:W4:Y:S04]  /*2790*/  @!P0 LDG.E R20, desc[UR8][R14.64+0x8] ;  /* 0x000008080e148981 */ /* 0x000f28000c1e1900 */
        /* <DEDUP_REMOVED lines=16> */
[----:B---3--:R-:W-:-:S03]  /*28a0*/  @!P0 LOP3.LUT R6, R6, R21, RZ, 0x3c, !PT ;  /* 0x0000001506068212 */ /* 0x008fc600078e3cff */
[----:B------:R-:W3:Y:S01]  /*28b0*/  @P2 LDG.E R21, desc[UR8][R14.64+0x2c] ;  /* 0x00002c080e152981 */ /* 0x000ee2000c1e1900 */
[----:B----4-:R-:W-:-:S03]  /*28c0*/  @!P0 LOP3.LUT R7, R7, R20, RZ, 0x3c, !PT ;  /* 0x0000001407078212 */ /* 0x010fc600078e3cff */
[----:B------:R-:W4:Y:S01]  /*28d0*/  @P1 LDG.E R20, desc[UR8][R14.64+0x1c] ;  /* 0x00001c080e141981 */ /* 0x000f22000c1e1900 */
[----:B------:R-:W-:-:S03]  /*28e0*/  @!P0 LOP3.LUT R8, R8, R23, RZ, 0x3c, !PT ;  /* 0x0000001708088212 */ /* 0x000fc600078e3cff */
[----:B------:R-:W4:Y:S01]  /*28f0*/  @P2 LDG.E R23, desc[UR8][R14.64+0x34] ;  /* 0x000034080e172981 */ /* 0x000f22000c1e1900 */
[----:B------:R-:W-:Y:S02]  /*2900*/  @!P0 LOP3.LUT R9, R9, R22, RZ, 0x3c, !PT ;  /* 0x0000001609098212 */ /* 0x000fe400078e3cff */
[----:B------:R-:W-:Y:S01]  /*2910*/  LOP3.LUT P0, RZ, R35, 0x80, RZ, 0xc0, !PT ;  /* 0x0000008023ff7812 */ /* 0x000fe2000780c0ff */
[----:B------:R-:W4:Y:S01]  /*2920*/  @P1 LDG.E R22, desc[UR8][R14.64+0x24] ;  /* 0x000024080e161981 */ /* 0x000f22000c1e1900 */
[----:B------:R-:W-:-:S03]  /*2930*/  @P1 LOP3.LUT R10, R10, R25, RZ, 0x3c, !PT ;  /* 0x000000190a0a1212 */ /* 0x000fc600078e3cff */
[----:B------:R-:W4:Y:S01]  /*2940*/  @P3 LDG.E R25, desc[UR8][R14.64+0x40] ;  /* 0x000040080e193981 */ /* 0x000f22000c1e1900 */
[----:B------:R-:W-:-:S03]  /*2950*/  @P2 LOP3.LUT R10, R10, R29, RZ, 0x3c, !PT ;  /* 0x0000001d0a0a2212 */ /* 0x000fc600078e3cff */
[----:B------:R-:W4:Y:S01]  /*2960*/  @P4 LDG.E R29, desc[UR8][R14.64+0x54] ;  /* 0x000054080e1d4981 */ /* 0x000f22000c1e1900 */
[----:B------:R-:W-:-:S03]  /*2970*/  @P1 LOP3.LUT R6, R6, R27, RZ, 0x3c, !PT ;  /* 0x0000001b06061212 */ /* 0x000fc600078e3cff */
[----:B------:R-:W4:Y:S01]  /*2980*/  @P3 LDG.E R27, desc[UR8][R14.64+0x48] ;  /* 0x000048080e1b3981 */ /* 0x000f22000c1e1900 */
[----:B------:R-:W-:-:S03]  /*2990*/  @P3 LOP3.LUT R10, R10, R31, RZ, 0x3c, !PT ;  /* 0x0000001f0a0a3212 */ /* 0x000fc600078e3cff */
[----:B------:R-:W4:Y:S01]  /*29a0*/  @P0 LDG.E R31, desc[UR8][R14.64+0x8c] ;  /* 0x00008c080e1f0981 */ /* 0x000f22000c1e1900 */
[----:B------:R-:W-:-:S04]  /*29b0*/  @P4 LOP3.LUT R10, R10, R33, RZ, 0x3c, !PT ;  /* 0x000000210a0a4212 */ /* 0x000fc800078e3cff */
[----:B------:R-:W-:-:S04]  /*29c0*/  @P5 LOP3.LUT R10, R10, R37, RZ, 0x3c, !PT ;  /* 0x000000250a0a5212 */ /* 0x000fc800078e3cff */
[----:B------:R-:W-:Y:S02]  /*29d0*/  @P6 LOP3.LUT R10, R10, R39, RZ, 0x3c, !PT ;  /* 0x000000270a0a6212 */ /* 0x000fe400078e3cff */
[----:B--2---:R-:W-:Y:S02]  /*29e0*/  @P1 LOP3.LUT R8, R8, R19, RZ, 0x3c, !PT ;  /* 0x0000001308081212 */ /* 0x004fe400078e3cff */
[----:B------:R-:W2:Y:S01]  /*29f0*/  @P4 LDG.E R19, desc[UR8][R14.64+0x5c] ;  /* 0x00005c080e134981 */ /* 0x000ea2000c1e1900 */
[----:B---3--:R-:W-:-:S03]  /*2a00*/  @P2 LOP3.LUT R6, R6, R21, RZ, 0x3c, !PT ;  /* 0x0000001506062212 */ /* 0x008fc600078e3cff */
[----:B------:R-:W3:Y:S01]  /*2a10*/  @P5 LDG.E R21, desc[UR8][R14.64+0x68] ;  /* 0x000068080e155981 */ /* 0x000ee2000c1e1900 */
[----:B----4-:R-:W-:-:S03]  /*2a20*/  @P1 LOP3.LUT R7, R7, R20, RZ, 0x3c, !PT ;  /* 0x0000001407071212 */ /* 0x010fc600078e3cff */
        /* <DEDUP_REMOVED lines=21> */
[----:B------:R-:W4:Y:S04]  /*2b80*/  @P0 LDG.E R31, desc[UR8][R14.64+0x98] ;  /* 0x000098080e1f0981 */ /* 0x000f28000c1e1900 */
[----:B------:R-:W4:Y:S01]  /*2b90*/  @P0 LDG.E R34, desc[UR8][R14.64+0x9c] ;  /* 0x00009c080e220981 */ /* 0x000f22000c1e1900 */
[----:B--2---:R-:W-:-:S02]  /*2ba0*/  @P4 LOP3.LUT R8, R8, R19, RZ, 0x3c, !PT ;  /* 0x0000001308084212 */ /* 0x004fc400078e3cff */
[----:B---3--:R-:W-:Y:S02]  /*2bb0*/  @P5 LOP3.LUT R6, R6, R21, RZ, 0x3c, !PT ;  /* 0x0000001506065212 */ /* 0x008fe400078e3cff */
[----:B----4-:R-:W-:-:S04]  /*2bc0*/  @P4 LOP3.LUT R9, R9, R20, RZ, 0x3c, !PT ;  /* 0x0000001409094212 */ /* 0x010fc800078e3cff */
        /* <DEDUP_REMOVED lines=40> */
[----:B------:R-:W-:Y:S01]  /*2e50*/  LOP3.LUT P0, RZ, R35, 0x8000, RZ, 0xc0, !PT ;  /* 0x0000800023ff7812 */ /* 0x000fe2000780c0ff */
[----:B------:R-:W4:Y:S04]  /*2e60*/  @P3 LDG.E R20, desc[UR8][R14.64+0xe4] ;  /* 0x0000e4080e143981 */ /* 0x000f28000c1e1900 */
[----:B------:R-:W4:Y:S01]  /*2e70*/  @P6 LDG.E R35, desc[UR8][R14.64+0x118] ;  /* 0x000118080e236981 */ /* 0x000f22000c1e1900 */
[----:B------:R-:W-:Y:S02]  /*2e80*/  @P3 LOP3.LUT R10, R10, R29, RZ, 0x3c, !PT ;  /* 0x0000001d0a0a3212 */ /* 0x000fe400078e3cff */
[----:B------:R-:W-:Y:S01]  /*2e90*/  @P1 LOP3.LUT R9, R9, R26, RZ, 0x3c, !PT ;  /* 0x0000001a09091212 */ /* 0x000fe200078e3cff */
[----:B------:R-:W4:Y:S01]  /*2ea0*/  @P5 LDG.E R29, desc[UR8][R14.64+0x110] ;  /* 0x000110080e1d5981 */ /* 0x000f22000c1e1900 */
[----:B------:R-:W-:-:S03]  /*2eb0*/  @P4 LOP3.LUT R10, R10, R31, RZ, 0x3c, !PT ;  /* 0x0000001f0a0a4212 */ /* 0x000fc600078e3cff */
[----:B------:R-:W4:Y:S01]  /*2ec0*/  @P5 LDG.E R26, desc[UR8][R14.64+0x10c] ;  /* 0x00010c080e1a5981 */ /* 0x000f22000c1e1900 */
[----:B------:R-:W-:-:S03]  /*2ed0*/  @P2 LOP3.LUT R9, R9, R30, RZ, 0x3c, !PT ;  /* 0x0000001e09092212 */ /* 0x000fc600078e3cff */
[----:B------:R-:W4:Y:S04]  /*2ee0*/  @P6 LDG.E R30, desc[UR8][R14.64+0x120] ;  /* 0x000120080e1e6981 */ /* 0x000f28000c1e1900 */
[----:B------:R-:W4:Y:S01]  /*2ef0*/  @P6 LDG.E R31, desc[UR8][R14.64+0x124] ;  /* 0x000124080e1f6981 */ /* 0x000f22000c1e1900 */
[----:B------:R-:W-:-:S03]  /*2f00*/  @P5 LOP3.LUT R10, R10, R33, RZ, 0x3c, !PT ;  /* 0x000000210a0a5212 */ /* 0x000fc600078e3cff */
[----:B------:R-:W4:Y:S01]  /*2f10*/  @P0 LDG.E R37, desc[UR8][R14.64+0x12c] ;  /* 0x00012c080e250981 */ /* 0x000f22000c1e1900 */
[----:B------:R-:W-:-:S03]  /*2f20*/  @P3 LOP3.LUT R9, R9, R32, RZ, 0x3c, !PT ;  /* 0x0000002009093212 */ /* 0x000fc600078e3cff */
[----:B------:R-:W4:Y:S01]  /*2f30*/  @P6 LDG.E R32, desc[UR8][R14.64+0x128] ;  /* 0x000128080e206981 */ /* 0x000f22000c1e1900 */
[----:B------:R-:W-:-:S03]  /*2f40*/  @P4 LOP3.LUT R9, R9, R34, RZ, 0x3c, !PT ;  /* 0x0000002209094212 */ /* 0x000fc600078e3cff */
        /* <DEDUP_REMOVED lines=10> */
[----:B------:R-:W-:Y:S02]  /*2ff0*/  @P2 LOP3.LUT R7, R7, R28, RZ, 0x3c, !PT ;  /* 0x0000001c07072212 */ /* 0x000fe400078e3cff */
[----:B------:R-:W-:Y:S01]  /*3000*/  @P2 LOP3.LUT R8, R8, R25, RZ, 0x3c, !PT ;  /* 0x0000001908082212 */ /* 0x000fe200078e3cff */
[----:B------:R-:W4:Y:S01]  /*3010*/  @P5 LDG.E R28, desc[UR8][R14.64+0x114] ;  /* 0x000114080e1c5981 */ /* 0x000f22000c1e1900 */
[----:B------:R-:W-:-:S03]  /*3020*/  @P3 LOP3.LUT R6, R6, R27, RZ, 0x3c, !PT ;  /* 0x0000001b06063212 */ /* 0x000fc600078e3cff */
[----:B------:R-:W4:Y:S04]  /*3030*/  @P5 LDG.E R25, desc[UR8][R14.64+0x108] ;  /* 0x000108080e195981 */ /* 0x000f28000c1e1900 */
[----:B------:R-:W4:Y:S01]  /*3040*/  @P6 LDG.E R27, desc[UR8][R14.64+0x11c] ;  /* 0x00011c080e1b6981 */ /* 0x000f22000c1e1900 */
[----:B------:R-:W-:Y:S02]  /*3050*/  @P3 LOP3.LUT R7, R7, R20, RZ, 0x3c, !PT ;  /* 0x0000001407073212 */ /* 0x000fe400078e3cff */
[----:B------:R-:W-:Y:S01]  /*3060*/  @P6 LOP3.LUT R10, R10, R35, RZ, 0x3c, !PT ;  /* 0x000000230a0a6212 */ /* 0x000fe200078e3cff */
[----:B------:R-:W4:Y:S04]  /*3070*/  @P0 LDG.E R20, desc[UR8][R14.64+0x134] ;  /* 0x000134080e140981 */ /* 0x000f28000c1e1900 */
[----:B------:R-:W4:Y:S01]  /*3080*/  @P0 LDG.E R35, desc[UR8][R14.64+0x138] ;  /* 0x000138080e230981 */ /* 0x000f22000c1e1900 */
[----:B------:R-:W-:-:S04]  /*3090*/  UIADD3 UR4, UPT, UPT, UR4, 0x10, URZ ;  /* 0x0000001004047890 */ /* 0x000fc8000fffe0ff */
[----:B------:R-:W-:Y:S01]  /*30a0*/  UISETP.NE.AND UP0, UPT, UR4, 0x20, UPT ;  /* 0x000000200400788c */ /* 0x000fe2000bf05270 */
        /* <DEDUP_REMOVED lines=16> */
[----:B------:R-:W-:Y:S01]  /*31b0*/  @P0 LOP3.LUT R8, R8, R35, RZ, 0x3c, !PT ;  /* 0x0000002308080212 */ /* 0x000fe200078e3cff */
[----:B------:R-:W-:Y:S06]  /*31c0*/  BRA.U UP0, `(.L_x_13) ;  /* 0xfffffff5004c7547 */ /* 0x000fec000b83ffff */
[----:B------:R-:W-:-:S05]  /*31d0*/  VIADD R17, R17, 0x1 ;  /* 0x0000000111117836 */ /* 0x000fca0000000000 */
[----:B------:R-:W-:-:S13]  /*31e0*/  ISETP.NE.AND P0, PT, R17, 0x5, PT ;  /* 0x000000051100780c */ /* 0x000fda0003f05270 */
[----:B------:R-:W-:Y:S05]  /*31f0*/  @P0 BRA `(.L_x_14) ;  /* 0xfffffff400300947 */ /* 0x000fea000383ffff */
[----:B------:R1:W-:Y:S01]  /*3200*/  STL.64 [R1+0x28], R6 ;  /* 0x0000280601007387 */ /* 0x0003e20000100a00 */
[----:B------:R-:W-:-:S03]  /*3210*/  ISETP.NE.U32.AND P0, PT, R24, 0x1, PT ;  /* 0x000000011800780c */ /* 0x000fc60003f05070 */
[----:B------:R1:W-:Y:S01]  /*3220*/  STL.64 [R1+0x30], R8 ;  /* 0x0000300801007387 */ /* 0x0003e20000100a00 */
[----:B------:R-:W-:-:S03]  /*3230*/  ISETP.NE.AND.EX P0, PT, RZ, RZ, PT, P0 ;  /* 0x000000ffff00720c */ /* 0x000fc60003f05300 */
[----:B------:R1:W-:Y:S10]  /*3240*/  STL [R1+0x24], R10 ;  /* 0x0000240a01007387 */ /* 0x0003f40000100800 */
[----:B-1----:R-:W-:Y:S05]  /*3250*/  @!P0 BRA `(.L_x_12) ;  /* 0x0000001400e48947 */ /* 0x002fea0003800000 */
[----:B------:R-:W-:Y:S01]  /*3260*/  IMAD.MOV.U32 R10, RZ, RZ, RZ ;  /* 0x000000ffff0a7224 */ /* 0x000fe200078e00ff */
[----:B------:R-:W-:Y:S01]  /*3270*/  CS2R R8, SRZ ;  /* 0x0000000000087805 */ /* 0x000fe2000001ff00 */
[----:B------:R-:W-:Y:S01]  /*3280*/  IMAD.MOV.U32 R17, RZ, RZ, RZ ;  /* 0x000000ffff117224 */ /* 0x000fe200078e00ff */
[----:B------:R-:W-:-:S07]  /*3290*/  CS2R R6, SRZ ;  /* 0x0000000000067805 */ /* 0x000fce000001ff00 */
.L_x_16:
[----:B------:R-:W-:-:S06]  /*32a0*/  IMAD R16, R17, 0x4, R4 ;  /* 0x0000000411107824 */ /* 0x000fcc00078e0204 */
[----:B------:R-:W5:Y:S01]  /*32b0*/  LDL R16, [R16+0x4] ;  /* 0x0000040010107983 */ /* 0x000f620000100800 */
[----:B------:R-:W-:Y:S01]  /*32c0*/  IMAD.SHL.U32 R18, R17, 0x20, RZ ;  /* 0x0000002011127824 */ /* 0x000fe200078e00ff */
[----:B------:R-:W-:-:S06]  /*32d0*/  UMOV UR4, URZ ;  /* 0x000000ff00047c82 */ /* 0x000fcc0008000000 */
.L_x_15:
        /* <DEDUP_REMOVED lines=181> */
[----:B-1----:R-:W-:Y:S05]  /*3e30*/  @P0 BRA `(.L_x_12) ;  /* 0x0000000800ec0947 */ /* 0x002fea0003800000 */
[----:B------:R-:W-:Y:S01]  /*3e40*/  IMAD.MOV.U32 R10, RZ, RZ, RZ ;  /* 0x000000ffff0a7224 */ /* 0x000fe200078e00ff */
[----:B------:R-:W-:Y:S01]  /*3e50*/  CS2R R8, SRZ ;  /* 0x0000000000087805 */ /* 0x000fe2000001ff00 */
[----:B------:R-:W-:Y:S01]  /*3e60*/  IMAD.MOV.U32 R17, RZ, RZ, RZ ;  /* 0x000000ffff117224 */ /* 0x000fe200078e00ff */
[----:B------:R-:W-:-:S07]  /*3e70*/  CS2R R6, SRZ ;  /* 0x0000000000067805 */ /* 0x000fce000001ff00 */
.L_x_18:
[----:B------:R-:W-:-:S06]  /*3e80*/  IMAD R16, R17, 0x4, R4 ;  /* 0x0000000411107824 */ /* 0x000fcc00078e0204 */
[----:B------:R-:W5:Y:S01]  /*3e90*/  LDL R16, [R16+0x4] ;  /* 0x0000040010107983 */ /* 0x000f620000100800 */
[----:B------:R-:W-:Y:S01]  /*3ea0*/  IMAD.SHL.U32 R18, R17, 0x20, RZ ;  /* 0x0000002011127824 */ /* 0x000fe200078e00ff */
[----:B------:R-:W-:-:S06]  /*3eb0*/  UMOV UR4, URZ ;  /* 0x000000ff00047c82 */ /* 0x000fcc0008000000 */
.L_x_17:
        /* <DEDUP_REMOVED lines=122> */
[----:B------:R-:W4:Y:S04]  /*4660*/  @P0 LDG.E R39, desc[UR8][R14.64+0x12c] ;  /* 0x00012c080e270981 */ /* 0x000f28000c1e1900 */
[----:B------:R-:W4:Y:S04]  /*4670*/  @P0 LDG.E R32, desc[UR8][R14.64+0x134] ;  /* 0x000134080e200981 */ /* 0x000f28000c1e1900 */
[----:B------:R-:W4:Y:S01]  /*4680*/  @P0 LDG.E R34, desc[UR8][R14.64+0x13c] ;  /* 0x00013c080e220981 */ /* 0x000f22000c1e1900 */
[----:B------:R-:W-:-:S03]  /*4690*/  @P4 LOP3.LUT R10, R10, R33, RZ, 0x3c, !PT ;  /* 0x000000210a0a4212 */ /* 0x000fc600078e3cff */
        /* <DEDUP_REMOVED lines=22> */
[----:B------:R-:W4:Y:S04]  /*4800*/  @P6 LDG.E R25, desc[UR8][R14.64+0x11c] ;  /* 0x00011c080e196981 */ /* 0x000f28000c1e1900 */
[----:B------:R-:W4:Y:S04]  /*4810*/  @P6 LDG.E R28, desc[UR8][R14.64+0x120] ;  /* 0x000120080e1c6981 */ /* 0x000f28000c1e1900 */
[----:B------:R-:W4:Y:S01]  /*4820*/  @P0 LDG.E R19, desc[UR8][R14.64+0x130] ;  /* 0x000130080e130981 */ /* 0x000f22000c1e1900 */
[----:B------:R-:W-:-:S04]  /*4830*/  UIADD3 UR4, UPT, UPT, UR4, 0x10, URZ ;  /* 0x0000001004047890 */ /* 0x000fc8000fffe0ff */
[----:B------:R-:W-:Y:S01]  /*4840*/  UISETP.NE.AND UP0, UPT, UR4, 0x20, UPT ;  /* 0x000000200400788c */ /* 0x000fe2000bf05270 */
[----:B------:R-:W-:-:S04]  /*4850*/  @P6 LOP3.LUT R10, R10, R37, RZ, 0x3c, !PT ;  /* 0x000000250a0a6212 */ /* 0x000fc800078e3cff */
[----:B------:R-:W-:Y:S02]  /*4860*/  @P0 LOP3.LUT R10, R10, R39, RZ, 0x3c, !PT ;  /* 0x000000270a0a0212 */ /* 0x000fe400078e3cff */
[----:B--2---:R-:W-:Y:S02]  /*4870*/  @P3 LOP3.LUT R8, R8, R21, RZ, 0x3c, !PT ;  /* 0x0000001508083212 */ /* 0x004fe400078e3cff */
[----:B---3--:R-:W-:Y:S02]  /*4880*/  @P3 LOP3.LUT R7, R7, R20, RZ, 0x3c, !PT ;  /* 0x0000001407073212 */ /* 0x008fe400078e3cff */
[----:B------:R-:W-:Y:S02]  /*4890*/  @P4 LOP3.LUT R8, R8, R27, RZ, 0x3c, !PT ;  /* 0x0000001b08084212 */ /* 0x000fe400078e3cff */
[----:B----4-:R-:W-:Y:S02]  /*48a0*/  @P4 LOP3.LUT R7, R7, R22, RZ, 0x3c, !PT ;  /* 0x0000001607074212 */ /* 0x010fe400078e3cff */
[----:B------:R-:W-:-:S02]  /*48b0*/  @P5 LOP3.LUT R8, R8, R31, RZ, 0x3c, !PT ;  /* 0x0000001f08085212 */ /* 0x000fc400078e3cff */
[----:B------:R-:W-:Y:S02]  /*48c0*/  @P5 LOP3.LUT R9, R9, R26, RZ, 0x3c, !PT ;  /* 0x0000001a09095212 */ /* 0x000fe400078e3cff */
[----:B------:R-:W-:-:S04]  /*48d0*/  @P4 LOP3.LUT R6, R6, R23, RZ, 0x3c, !PT ;  /* 0x0000001706064212 */ /* 0x000fc800078e3cff */
        /* <DEDUP_REMOVED lines=14> */
[----:B------:R1:W-:Y:S04]  /*49c0*/  STL.64 [R1+0x28], R6 ;  /* 0x0000280601007387 */ /* 0x0003e80000100a00 */
[----:B------:R1:W-:Y:S04]  /*49d0*/  STL.64 [R1+0x30], R8 ;  /* 0x0000300801007387 */ /* 0x0003e80000100a00 */
[----:B------:R1:W-:Y:S02]  /*49e0*/  STL [R1+0x24], R10 ;  /* 0x0000240a01007387 */ /* 0x0003e40000100800 */
.L_x_12:
[----:B------:R-:W-:Y:S05]  /*49f0*/  BSYNC.RECONVERGENT B1 ;  /* 0x0000000000017941 */ /* 0x000fea0003800200 */
.L_x_11:
[----:B------:R-:W-:Y:S01]  /*4a00*/  ISETP.GT.U32.AND P0, PT, R5, 0x3, PT ;  /* 0x000000030500780c */ /* 0x000fe20003f04070 */
[----:B------:R-:W-:Y:S01]  /*4a10*/  VIADD R11, R11, 0x1 ;  /* 0x000000010b0b7836 */ /* 0x000fe20000000000 */
[--C-:B------:R-:W-:Y:S02]  /*4a20*/  SHF.R.U64 R5, R5, 0x2, R0.reuse ;  /* 0x0000000205057819 */ /* 0x100fe40000001200 */
[----:B------:R-:W-:Y:S02]  /*4a30*/  ISETP.GT.U32.AND.EX P0, PT, R0, RZ, PT, P0 ;  /* 0x000000ff0000720c */ /* 0x000fe40003f04100 */
[----:B------:R-:W-:-:S11]  /*4a40*/  SHF.R.U32.HI R0, RZ, 0x2, R0 ;  /* 0x00000002ff007819 */ /* 0x000fd60000011600 */
[----:B------:R-:W-:Y:S05]  /*4a50*/  @P0 BRA `(.L_x_19) ;  /* 0xffffffd800ec0947 */ /* 0x000fea000383ffff */
.L_x_10:
[----:B------:R-:W-:Y:S05]  /*4a60*/  BSYNC.RECONVERGENT B0 ;  /* 0x0000000000007941 */ /* 0x000fea0003800200 */
.L_x_9:
[----:B------:R-:W3:Y:S01]  /*4a70*/  LDC R5, c[0x3][0x60] ;  /* 0x00c01800ff057b82 */ /* 0x000ee20000000800 */
[----:B------:R-:W4:Y:S07]  /*4a80*/  LDCU UR4, c[0x3][0x5c] ;  /* 0x00c00b80ff0477ac */ /* 0x000f2e0008000800 */
[----:B------:R-:W3:Y:S02]  /*4a90*/  LDC.64 R18, c[0x3][0x48] ;  /* 0x00c01200ff127b82 */ /* 0x000ee40000000a00 */
[----:B---3--:R-:W-:-:S06]  /*4aa0*/  IMAD.WIDE R18, R5, 0x8, R18 ;  /* 0x0000000805127825 */ /* 0x008fcc00078e0212 */
[----:B------:R-:W5:Y:S01]  /*4ab0*/  LDG.E.64 R18, desc[UR8][R18.64] ;  /* 0x0000000812127981 */ /* 0x000f62000c1e1b00 */
[----:B------:R-:W-:Y:S01]  /*4ac0*/  IMAD R2, R3, 0x587c5, R2 ;  /* 0x000587c503027824 */ /* 0x000fe200078e0202 */
[----:B----4-:R-:W3:Y:S01]  /*4ad0*/  I2F.F64 R4, UR4 ;  /* 0x0000000400047d12 */ /* 0x010ee20008201c00 */
[----:B------:R-:W-:Y:S01]  /*4ae0*/  BSSY.RECONVERGENT B0, `(.L_x_20) ;  /* 0x000000b000007945 */ /* 0x000fe20003800200 */
[----:B------:R4:W-:Y:S01]  /*4af0*/  STL.64 [R1+0x38], RZ ;  /* 0x000038ff01007387 */ /* 0x0009e20000100a00 */
[----:B------:R-:W-:Y:S01]  /*4b00*/  IMAD.MOV.U32 R33, RZ, RZ, 0x40000000 ;  /* 0x40000000ff217424 */ /* 0x000fe200078e00ff */
[----:B012---:R-:W-:Y:S01]  /*4b10*/  MOV R6, 0x4b90 ;  /* 0x00004b9000067802 */ /* 0x007fe20000000f00 */
[----:B------:R-:W-:Y:S01]  /*4b20*/  UMOV UR4, URZ ;  /* 0x000000ff00047c82 */ /* 0x000fe20008000000 */
[----:B------:R4:W-:Y:S01]  /*4b30*/  STL [R1+0x20], R2 ;  /* 0x0000200201007387 */ /* 0x0009e20000100800 */
[----:B------:R-:W-:-:S03]  /*4b40*/  UMOV UR5, URZ ;  /* 0x000000ff00057c82 */ /* 0x000fc60008000000 */
[----:B------:R4:W-:Y:S04]  /*4b50*/  STL [R1+0x40], RZ ;  /* 0x000040ff01007387 */ /* 0x0009e80000100800 */
[----:B------:R4:W-:Y:S01]  /*4b60*/  STL.64 [R1+0x48], RZ ;  /* 0x000048ff01007387 */ /* 0x0009e20000100a00 */
[----:B---3--:R-:W-:-:S07]  /*4b70*/  IMAD.MOV.U32 R3, RZ, RZ, R5 ;  /* 0x000000ffff037224 */ /* 0x008fce00078e0005 */
[----:B----45:R-:W-:Y:S05]  /*4b80*/  CALL.REL.NOINC `($_Z6samplei$__internal_accurate_pow) ;  /* 0x00000058005c7944 */ /* 0x030fea0003c00000 */
[----:B------:R-:W-:Y:S05]  /*4b90*/  BSYNC.RECONVERGENT B0 ;  /* 0x0000000000007941 */ /* 0x000fea0003800200 */
.L_x_20:
[----:B------:R-:W0:Y:S01]  /*4ba0*/  MUFU.RSQ64H R7, R3 ;  /* 0x0000000300077308 */ /* 0x000e220000001c00 */
[----:B------:R-:W-:Y:S01]  /*4bb0*/  VIADD R6, R3, 0xfcb00000 ;  /* 0xfcb0000003067836 */ /* 0x000fe20000000000 */
[----:B------:R-:W1:Y:S01]  /*4bc0*/  LDCU UR6, c[0x3][0x5c] ;  /* 0x00c00b80ff0677ac */ /* 0x000e620008000800 */
[----:B------:R-:W-:Y:S01]  /*4bd0*/  IMAD.MOV.U32 R2, RZ, RZ, R4 ;  /* 0x000000ffff027224 */ /* 0x000fe200078e0004 */
[----:B------:R-:W-:Y:S01]  /*4be0*/  BSSY.RECONVERGENT B0, `(.L_x_21) ;  /* 0x0000014000007945 */ /* 0x000fe20003800200 */
[----:B------:R-:W-:Y:S01]  /*4bf0*/  IMAD.MOV.U32 R4, RZ, RZ, 0x0 ;  /* 0x00000000ff047424 */ /* 0x000fe200078e00ff */
[----:B------:R-:W-:Y:S01]  /*4c00*/  ISETP.GE.U32.AND P1, PT, R6, 0x7ca00000, PT ;  /* 0x7ca000000600780c */ /* 0x000fe20003f26070 */
[----:B------:R-:W-:Y:S01]  /*4c10*/  IMAD.MOV.U32 R5, RZ, RZ, 0x3fd80000 ;  /* 0x3fd80000ff057424 */ /* 0x000fe200078e00ff */
[----:B0-----:R-:W-:Y:S01]  /*4c20*/  DMUL R8, R6, R6 ;  /* 0x0000000606087228 */ /* 0x001fe20000000000 */
[----:B-1----:R-:W-:-:S07]  /*4c30*/  ISETP.NE.AND P0, PT, RZ, UR6, PT ;  /* 0x00000006ff007c0c */ /* 0x002fce000bf05270 */
[----:B------:R-:W-:-:S08]  /*4c40*/  DFMA R8, R2, -R8, 1 ;  /* 0x3ff000000208742b */ /* 0x000fd00000000808 */
[----:B------:R-:W-:Y:S02]  /*4c50*/  DFMA R4, R8, R4, 0.5 ;  /* 0x3fe000000804742b */ /* 0x000fe40000000004 */
[----:B------:R-:W-:-:S08]  /*4c60*/  DMUL R8, R6, R8 ;  /* 0x0000000806087228 */ /* 0x000fd00000000000 */
[----:B------:R-:W-:-:S08]  /*4c70*/  DFMA R10, R4, R8, R6 ;  /* 0x00000008040a722b */ /* 0x000fd00000000006 */
[----:B------:R-:W-:Y:S02]  /*4c80*/  DMUL R12, R2, R10 ;  /* 0x0000000a020c7228 */ /* 0x000fe40000000000 */
[----:B------:R-:W-:Y:S02]  /*4c90*/  VIADD R9, R11, 0xfff00000 ;  /* 0xfff000000b097836 */ /* 0x000fe40000000000 */
[----:B------:R-:W-:-:S04]  /*4ca0*/  IMAD.MOV.U32 R8, RZ, RZ, R10 ;  /* 0x000000ffff087224 */ /* 0x000fc800078e000a */
[----:B------:R-:W-:-:S08]  /*4cb0*/  DFMA R14, R12, -R12, R2 ;  /* 0x8000000c0c0e722b */ /* 0x000fd00000000002 */
[----:B------:R-:W-:Y:S01]  /*4cc0*/  DFMA R4, R14, R8, R12 ;  /* 0x000000080e04722b */ /* 0x000fe2000000000c */
[----:B------:R-:W-:Y:S10]  /*4cd0*/  @!P1 BRA `(.L_x_22) ;  /* 0x0000000000109947 */ /* 0x000ff40003800000 */
[----:B------:R-:W-:-:S07]  /*4ce0*/  MOV R0, 0x4d00 ;  /* 0x00004d0000007802 */ /* 0x000fce0000000f00 */
[----:B------:R-:W-:Y:S05]  /*4cf0*/  CALL.REL.NOINC `($__internal_1_$__cuda_sm20_dsqrt_rn_f64_mediumpath_v1) ;  /* 0x0000005400447944 */ /* 0x000fea0003c00000 */
[----:B------:R-:W-:Y:S02]  /*4d00*/  IMAD.MOV.U32 R4, RZ, RZ, R6 ;  /* 0x000000ffff047224 */ /* 0x000fe400078e0006 */
[----:B------:R-:W-:-:S07]  /*4d10*/  IMAD.MOV.U32 R5, RZ, RZ, R7 ;  /* 0x000000ffff057224 */ /* 0x000fce00078e0007 */
.L_x_22:
[----:B------:R-:W-:Y:S05]  /*4d20*/  BSYNC.RECONVERGENT B0 ;  /* 0x0000000000007941 */ /* 0x000fea0003800200 */
.L_x_21:
[----:B------:R-:W0:Y:S01]  /*4d30*/  MUFU.RCP64H R7, R5 ;  /* 0x0000000500077308 */ /* 0x000e220000001800 */
[----:B------:R-:W-:Y:S01]  /*4d40*/  VIADD R6, R5, 0x300402 ;  /* 0x0030040205067836 */ /* 0x000fe20000000000 */
[----:B------:R-:W-:Y:S04]  /*4d50*/  BSSY.RECONVERGENT B0, `(.L_x_23) ;  /* 0x000000e000007945 */ /* 0x000fe80003800200 */
[----:B------:R-:W-:Y:S01]  /*4d60*/  FSETP.GEU.AND P1, PT, |R6|, 5.8789094863358348022e-39, PT ;  /* 0x004004020600780b */ /* 0x000fe20003f2e200 */
[----:B0-----:R-:W-:-:S08]  /*4d70*/  DFMA R8, R6, -R4, 1 ;  /* 0x3ff000000608742b */ /* 0x001fd00000000804 */
[----:B------:R-:W-:-:S08]  /*4d80*/  DFMA R8, R8, R8, R8 ;  /* 0x000000080808722b */ /* 0x000fd00000000008 */
[----:B------:R-:W-:-:S08]  /*4d90*/  DFMA R8, R6, R8, R6 ;  /* 0x000000080608722b */ /* 0x000fd00000000006 */
[----:B------:R-:W-:-:S08]  /*4da0*/  DFMA R10, R8, -R4, 1 ;  /* 0x3ff00000080a742b */ /* 0x000fd00000000804 */
[----:B------:R-:W-:Y:S01]  /*4db0*/  DFMA R8, R8, R10, R8 ;  /* 0x0000000a0808722b */ /* 0x000fe20000000008 */
[----:B------:R-:W-:Y:S10]  /*4dc0*/  @P1 BRA `(.L_x_24) ;  /* 0x0000000000181947 */ /* 0x000ff40003800000 */
[----:B------:R-:W-:Y:S01]  /*4dd0*/  LOP3.LUT R0, R5, 0x7fffffff, RZ, 0xc0, !PT ;  /* 0x7fffffff05007812 */ /* 0x000fe200078ec0ff */
[----:B------:R-:W-:Y:S02]  /*4de0*/  IMAD.MOV.U32 R10, RZ, RZ, R4 ;  /* 0x000000ffff0a7224 */ /* 0x000fe400078e0004 */
[----:B------:R-:W-:Y:S02]  /*4df0*/  IMAD.MOV.U32 R11, RZ, RZ, R5 ;  /* 0x000000ffff0b7224 */ /* 0x000fe400078e0005 */
[----:B------:R-:W-:Y:S01]  /*4e00*/  VIADD R9, R0, 0xfff00000 ;  /* 0xfff0000000097836 */ /* 0x000fe20000000000 */
[----:B------:R-:W-:-:S07]  /*4e10*/  MOV R0, 0x4e30 ;  /* 0x00004e3000007802 */ /* 0x000fce0000000f00 */
[----:B------:R-:W-:Y:S05]  /*4e20*/  CALL.REL.NOINC `($__internal_0_$__cuda_sm20_dblrcp_rn_slowpath_v3) ;  /* 0x00000050004c7944 */ /* 0x000fea0003c00000 */
.L_x_24:
[----:B------:R-:W-:Y:S05]  /*4e30*/  BSYNC.RECONVERGENT B0 ;  /* 0x0000000000007941 */ /* 0x000fea0003800200 */
.L_x_23:
[----:B------:R-:W0:Y:S01]  /*4e40*/  LDCU.64 UR6, c[0x3][0x58] ;  /* 0x00c00b00ff0677ac */ /* 0x000e220008000a00 */
[----:B------:R-:W1:Y:S01]  /*4e50*/  LDC.64 R16, c[0x3][0x68] ;  /* 0x00c01a00ff107b82 */ /* 0x000e620000000a00 */
[----:B------:R-:W-:Y:S01]  /*4e60*/  DADD R4, R2, -1 ;  /* 0xbff0000002047429 */ /* 0x000fe20000000000 */
[----:B------:R-:W2:Y:S01]  /*4e70*/  F2F.F32.F64 R9, R8 ;  /* 0x0000000800097310 */ /* 0x000ea20000301000 */
[----:B------:R-:W-:Y:S02]  /*4e80*/  FSEL R12, R2, RZ, P0 ;  /* 0x000000ff020c7208 */ /* 0x000fe40000000000 */
[----:B------:R-:W-:Y:S02]  /*4e90*/  FSEL R13, R3, 1.875, P0 ;  /* 0x3ff00000030d7808 */ /* 0x000fe40000000000 */
[----:B0-----:R-:W-:Y:S01]  /*4ea0*/  ISETP.NE.AND P1, PT, RZ, UR7, PT ;  /* 0x00000007ff007c0c */ /* 0x001fe2000bf25270 */
[----:B------:R-:W-:Y:S01]  /*4eb0*/  UISETP.LT.AND UP0, UPT, UR6, 0x1, UPT ;  /* 0x000000010600788c */ /* 0x000fe2000bf01270 */
[----:B--2---:R-:W-:-:S02]  /*4ec0*/  FSEL R9, R9, 1, P0 ;  /* 0x3f80000009097808 */ /* 0x004fc40000000000 */
[----:B------:R-:W-:Y:S01]  /*4ed0*/  FSEL R4, R4, RZ, P1 ;  /* 0x000000ff04047208 */ /* 0x000fe20000800000 */
[----:B------:R-:W-:Y:S01]  /*4ee0*/  USEL UR7, UR6, 0x1, !UP0 ;  /* 0x0000000106077887 */ /* 0x000fe2000c000000 */
[----:B------:R-:W-:Y:S01]  /*4ef0*/  FSEL R5, R5, RZ, P1 ;  /* 0x000000ff05057208 */ /* 0x000fe20000800000 */
[----:B-1----:R-:W-:Y:S02]  /*4f00*/  DMUL R14, RZ, -R16 ;  /* 0x80000010ff0e7228 */ /* 0x002fe40000000000 */
[----:B------:R-:W-:Y:S01]  /*4f10*/  DMUL R16, R16, -0.5 ;  /* 0xbfe0000010107828 */ /* 0x000fe20000000000 */
[----:B------:R-:W0:Y:S05]  /*4f20*/  F2I.F64.TRUNC R4, R4 ;  /* 0x0000000400047311 */ /* 0x000e2a000030d100 */
[----:B------:R-:W-:Y:S01]  /*4f30*/  DMUL R14, R14, 0.5 ;  /* 0x3fe000000e0e7828 */ /* 0x000fe20000000000 */
[----:B0-----:R-:W-:-:S10]  /*4f40*/  VIADD R8, R4, 0x1 ;  /* 0x0000000104087836 */ /* 0x001fd40000000000 */
.L_x_89:
[----:B------:R-:W2:Y:S04]  /*4f50*/  LDL.64 R20, [R1+0x20] ;  /* 0x0000200001147983 */ /* 0x000ea80000100a00 */
[----:B------:R-:W3:Y:S04]  /*4f60*/  LDL.64 R2, [R1+0x30] ;  /* 0x0000300001027983 */ /* 0x000ee80000100a00 */
[----:B------:R0:W5:Y:S01]  /*4f70*/  LDL.64 R10, [R1+0x28] ;  /* 0x00002800010a7983 */ /* 0x0001620000100a00 */
[----:B------:R-:W1:Y:S01]  /*4f80*/  I2F.U32.RP R6, R8 ;  /* 0x0000000800067306 */ /* 0x000e620000209000 */
[----:B------:R-:W-:Y:S01]  /*4f90*/  IMAD.MOV.U32 R24, RZ, RZ, RZ ;  /* 0x000000ffff187224 */ /* 0x000fe200078e00ff */
[----:B------:R-:W-:Y:S01]  /*4fa0*/  ISETP.NE.U32.AND P1, PT, R8, RZ, PT ;  /* 0x000000ff0800720c */ /* 0x000fe20003f25070 */
[----:B------:R-:W-:Y:S05]  /*4fb0*/  BSSY.RECONVERGENT B0, `(.L_x_25) ;  /* 0x0000028000007945 */ /* 0x000fea0003800200 */
[----:B-1----:R-:W1:Y:S02]  /*4fc0*/  MUFU.RCP R6, R6 ;  /* 0x0000000600067308 */ /* 0x002e640000001000 */
[----:B-1----:R-:W-:-:S06]  /*4fd0*/  VIADD R7, R6, 0xffffffe ;  /* 0x0ffffffe06077836 */ /* 0x002fcc0000000000 */
[----:B------:R-:W1:Y:S01]  /*4fe0*/  F2I.FTZ.U32.TRUNC.NTZ R25, R7 ;  /* 0x0000000700197305 */ /* 0x000e62000021f000 */
[----:B--2---:R-:W-:Y:S01]  /*4ff0*/  SHF.R.U32.HI R0, RZ, 0x2, R21 ;  /* 0x00000002ff007819 */ /* 0x004fe20000011615 */
[----:B------:R-:W-:-:S03]  /*5000*/  VIADD R20, R20, 0x587c5 ;  /* 0x000587c514147836 */ /* 0x000fc60000000000 */
[----:B------:R-:W-:Y:S01]  /*5010*/  LOP3.LUT R0, R0, R21, RZ, 0x3c, !PT ;  /* 0x0000001500007212 */ /* 0x000fe200078e3cff */
[----:B---3--:R-:W-:Y:S02]  /*5020*/  IMAD.SHL.U32 R5, R3, 0x10, RZ ;  /* 0x0000001003057824 */ /* 0x008fe400078e00ff */
[----:B-1----:R-:W-:Y:S02]  /*5030*/  IMAD.MOV R21, RZ, RZ, -R25 ;  /* 0x000000ffff157224 */ /* 0x002fe400078e0a19 */
[----:B------:R-:W-:Y:S02]  /*5040*/  IMAD.SHL.U32 R4, R0, 0x2, RZ ;  /* 0x0000000200047824 */ /* 0x000fe400078e00ff */
[----:B------:R-:W-:-:S03]  /*5050*/  IMAD R21, R21, R8, RZ ;  /* 0x0000000815157224 */ /* 0x000fc600078e02ff */
[----:B------:R-:W-:Y:S01]  /*5060*/  LOP3.LUT R4, R0, R4, R5, 0x96, !PT ;  /* 0x0000000400047212 */ /* 0x000fe200078e9605 */
[----:B------:R-:W-:-:S03]  /*5070*/  IMAD.HI.U32 R24, R25, R21, R24 ;  /* 0x0000001519187227 */ /* 0x000fc600078e0018 */
[----:B------:R-:W-:Y:S01]  /*5080*/  LOP3.LUT R23, R4, R3, RZ, 0x3c, !PT ;  /* 0x0000000304177212 */ /* 0x000fe200078e3cff */
[----:B------:R-:W-:Y:S02]  /*5090*/  IMAD.MOV.U32 R25, RZ, RZ, R2 ;  /* 0x000000ffff197224 */ /* 0x000fe400078e0002 */
[----:B------:R-:W-:Y:S02]  /*50a0*/  IMAD.MOV.U32 R5, RZ, RZ, RZ ;  /* 0x000000ffff057224 */ /* 0x000fe400078e00ff */
[----:B------:R-:W-:-:S04]  /*50b0*/  IMAD.IADD R7, R23, 0x1, R20 ;  /* 0x0000000117077824 */ /* 0x000fc800078e0214 */
[----:B------:R-:W-:-:S04]  /*50c0*/  IMAD.HI.U32 R24, R24, R7, RZ ;  /* 0x0000000718187227 */ /* 0x000fc800078e00ff */
[----:B------:R-:W-:-:S04]  /*50d0*/  IMAD.MOV R24, RZ, RZ, -R24 ;  /* 0x000000ffff187224 */ /* 0x000fc800078e0a18 */
[----:B------:R-:W-:-:S05]  /*50e0*/  IMAD R7, R8, R24, R7 ;  /* 0x0000001808077224 */ /* 0x000fca00078e0207 */
[----:B------:R-:W-:-:S13]  /*50f0*/  ISETP.GE.U32.AND P0, PT, R7, R8, PT ;  /* 0x000000080700720c */ /* 0x000fda0003f06070 */
[----:B------:R-:W-:-:S05]  /*5100*/  @P0 IMAD.IADD R7, R7, 0x1, -R8 ;  /* 0x0000000107070824 */ /* 0x000fca00078e0a08 */
[----:B------:R-:W-:-:S13]  /*5110*/  ISETP.GE.U32.AND P0, PT, R7, R8, PT ;  /* 0x000000080700720c */ /* 0x000fda0003f06070 */
[----:B------:R-:W-:Y:S01]  /*5120*/  @P0 IMAD.IADD R7, R7, 0x1, -R8 ;  /* 0x0000000107070824 */ /* 0x000fe200078e0a08 */
[----:B------:R-:W-:-:S04]  /*5130*/  @!P1 LOP3.LUT R7, RZ, R8, RZ, 0x33, !PT ;  /* 0x00000008ff079212 */ /* 0x000fc800078e33ff */
[----:B------:R-:W-:Y:S02]  /*5140*/  LOP3.LUT R0, R18, R7, RZ, 0xc0, !PT ;  /* 0x0000000712007212 */ /* 0x000fe400078ec0ff */
[----:B------:R-:W-:Y:S02]  /*5150*/  SHF.R.S32.HI R27, RZ, 0x1f, R7 ;  /* 0x0000001fff1b7819 */ /* 0x000fe40000011407 */
[----:B------:R-:W-:Y:S02]  /*5160*/  ISETP.NE.U32.AND P0, PT, R0, RZ, PT ;  /* 0x000000ff0000720c */ /* 0x000fe40003f05070 */
[----:B------:R-:W-:-:S04]  /*5170*/  LOP3.LUT R4, R19, R27, RZ, 0xc0, !PT ;  /* 0x0000001b13047212 */ /* 0x000fc800078ec0ff */
[----:B------:R-:W-:-:S13]  /*5180*/  ISETP.NE.AND.EX P0, PT, R4, RZ, PT, P0 ;  /* 0x000000ff0400720c */ /* 0x000fda0003f05300 */
[----:B0-----:R-:W-:Y:S05]  /*5190*/  @!P0 BRA `(.L_x_26) ;  /* 0x0000000000248947 */ /* 0x001fea0003800000 */
[----:B------:R-:W-:Y:S02]  /*51a0*/  IMAD.MOV.U32 R2, RZ, RZ, R0 ;  /* 0x000000ffff027224 */ /* 0x000fe400078e0000 */
[----:B------:R-:W-:-:S07]  /*51b0*/  IMAD.MOV.U32 R5, RZ, RZ, RZ ;  /* 0x000000ffff057224 */ /* 0x000fce00078e00ff */
.L_x_27:
[C---:B------:R-:W-:Y:S02]  /*51c0*/  ISETP.GT.U32.AND P0, PT, R2.reuse, 0x1, PT ;  /* 0x000000010200780c */ /* 0x040fe40003f04070 */
[----:B------:R-:W-:Y:S02]  /*51d0*/  LOP3.LUT R0, R2, 0x1, RZ, 0xc0, !PT ;  /* 0x0000000102007812 */ /* 0x000fe400078ec0ff */
[----:B------:R-:W-:Y:S02]  /*51e0*/  ISETP.GT.U32.AND.EX P0, PT, R4, RZ, PT, P0 ;  /* 0x000000ff0400720c */ /* 0x000fe40003f04100 */
[--C-:B------:R-:W-:Y:S01]  /*51f0*/  SHF.R.U64 R2, R2, 0x1, R4.reuse ;  /* 0x0000000102027819 */ /* 0x100fe20000001204 */
[----:B------:R-:W-:Y:S01]  /*5200*/  IMAD.IADD R5, R0, 0x1, R5 ;  /* 0x0000000100057824 */ /* 0x000fe200078e0205 */
[----:B------:R-:W-:-:S09]  /*5210*/  SHF.R.U32.HI R4, RZ, 0x1, R4 ;  /* 0x00000001ff047819 */ /* 0x000fd20000011604 */
[----:B------:R-:W-:Y:S05]  /*5220*/  @P0 BRA `(.L_x_27) ;  /* 0xfffffffc00e40947 */ /* 0x000fea000383ffff */
.L_x_26:
[----:B------:R-:W-:Y:S05]  /*5230*/  BSYNC.RECONVERGENT B0 ;  /* 0x0000000000007941 */ /* 0x000fea0003800200 */
.L_x_25:
[----:B------:R-:W0:Y:S01]  /*5240*/  LDCU UR6, c[0x3][0x58] ;  /* 0x00c00b00ff0677ac */ /* 0x000e220008000800 */
[----:B------:R-:W-:Y:S02]  /*5250*/  IMAD.MOV.U32 R22, RZ, RZ, R3 ;  /* 0x000000ffff167224 */ /* 0x000fe400078e0003 */
[----:B-----5:R-:W-:Y:S02]  /*5260*/  IMAD.MOV.U32 R24, RZ, RZ, R11 ;  /* 0x000000ffff187224 */ /* 0x020fe400078e000b */
[----:B------:R-:W-:Y:S01]  /*5270*/  IMAD.MOV.U32 R21, RZ, RZ, R10 ;  /* 0x000000ffff157224 */ /* 0x000fe200078e000a */
[----:B------:R1:W-:Y:S01]  /*5280*/  STL.64 [R1+0x30], R22 ;  /* 0x0000301601007387 */ /* 0x0003e20000100a00 */
[----:B------:R-:W-:Y:S02]  /*5290*/  IMAD.MOV.U32 R2, RZ, RZ, RZ ;  /* 0x000000ffff027224 */ /* 0x000fe400078e00ff */
[----:B------:R-:W-:Y:S01]  /*52a0*/  IMAD.MOV.U32 R0, RZ, RZ, R9 ;  /* 0x000000ffff007224 */ /* 0x000fe200078e0009 */
[----:B------:R1:W-:Y:S04]  /*52b0*/  STL.64 [R1+0x28], R24 ;  /* 0x0000281801007387 */ /* 0x0003e80000100a00 */
[----:B------:R1:W-:Y:S01]  /*52c0*/  STL.64 [R1+0x20], R20 ;  /* 0x0000201401007387 */ /* 0x0003e20000100a00 */
[----:B0-----:R-:W-:-:S09]  /*52d0*/  UISETP.GE.AND UP0, UPT, UR6, 0x1, UPT ;  /* 0x000000010600788c */ /* 0x001fd2000bf06270 */
[----:B-1----:R-:W-:Y:S05]  /*52e0*/  BRA.U !UP0, `(.L_x_28) ;  /* 0x0000002508287547 */ /* 0x002fea000b800000 */
[----:B------:R-:W-:Y:S01]  /*52f0*/  LOP3.LUT R11, R19, R27, RZ, 0x3c, !PT ;  /* 0x0000001b130b7212 */ /* 0x000fe200078e3cff */
[----:B------:R-:W-:Y:S01]  /*5300*/  IMAD.MOV.U32 R2, RZ, RZ, RZ ;  /* 0x000000ffff027224 */ /* 0x000fe200078e00ff */
[----:B------:R-:W-:Y:S01]  /*5310*/  LOP3.LUT R36, R18, R7, RZ, 0x3c, !PT ;  /* 0x0000000712247212 */ /* 0x000fe200078e3cff */
[----:B------:R-:W-:Y:S02]  /*5320*/  IMAD.MOV.U32 R37, RZ, RZ, RZ ;  /* 0x000000ffff257224 */ /* 0x000fe400078e00ff */
[----:B------:R-:W-:-:S07]  /*5330*/  IMAD.MOV.U32 R0, RZ, RZ, R9 ;  /* 0x000000ffff007224 */ /* 0x000fce00078e0009 */
.L_x_57:
[----:B------:R-:W0:Y:S01]  /*5340*/  LDC.64 R20, c[0x3][0x48] ;  /* 0x00c01200ff147b82 */ /* 0x000e220000000a00 */
[----:B------:R-:W1:Y:S01]  /*5350*/  LDCU.64 UR10, c[0x3][0x50] ;  /* 0x00c00a00ff0a77ac */ /* 0x000e620008000a00 */
[----:B0-----:R-:W-:-:S06]  /*5360*/  IMAD.WIDE.U32 R20, R37, 0x8, R20 ;  /* 0x0000000825147825 */ /* 0x001fcc00078e0014 */
[----:B------:R-:W2:Y:S01]  /*5370*/  LDG.E.64 R20, desc[UR8][R20.64] ;  /* 0x0000000814147981 */ /* 0x000ea2000c1e1b00 */
[----:B-1----:R-:W-:-:S05]  /*5380*/  IADD3 R22, P0, PT, R37, UR10, RZ ;  /* 0x0000000a25167c10 */ /* 0x002fca000ff1e0ff */
[----:B------:R-:W-:-:S05]  /*5390*/  IMAD.X R23, RZ, RZ, UR11, P0 ;  /* 0x0000000bff177e24 */ /* 0x000fca00080e06ff */
[----:B------:R-:W3:Y:S01]  /*53a0*/  LDG.E.U8 R22, desc[UR8][R22.64] ;  /* 0x0000000816167981 */ /* 0x000ee2000c1e1100 */
[----:B------:R-:W-:Y:S01]  /*53b0*/  BSSY.RECONVERGENT B0, `(.L_x_29) ;  /* 0x0000010000007945 */ /* 0x000fe20003800200 */
[----:B------:R-:W-:Y:S01]  /*53c0*/  IMAD.MOV.U32 R38, RZ, RZ, RZ ;  /* 0x000000ffff267224 */ /* 0x000fe200078e00ff */
[----:B--2---:R-:W-:Y:S02]  /*53d0*/  LOP3.LUT R4, R20, R36, RZ, 0xc0, !PT ;  /* 0x0000002414047212 */ /* 0x004fe400078ec0ff */
[----:B------:R-:W-:Y:S02]  /*53e0*/  LOP3.LUT R6, R21, R11, RZ, 0xc0, !PT ;  /* 0x0000000b15067212 */ /* 0x000fe400078ec0ff */
[----:B------:R-:W-:-:S04]  /*53f0*/  ISETP.NE.U32.AND P0, PT, R4, RZ, PT ;  /* 0x000000ff0400720c */ /* 0x000fc80003f05070 */
[----:B------:R-:W-:Y:S02]  /*5400*/  ISETP.NE.AND.EX P0, PT, R6, RZ, PT, P0 ;  /* 0x000000ff0600720c */ /* 0x000fe40003f05300 */
[----:B---3--:R-:W-:-:S11]  /*5410*/  PRMT R25, R22, 0x8880, RZ ;  /* 0x0000888016197816 */ /* 0x008fd600000000ff */
[----:B------:R-:W-:Y:S05]  /*5420*/  @!P0 BRA `(.L_x_30) ;  /* 0x0000000000208947 */ /* 0x000fea0003800000 */
[----:B------:R-:W-:-:S07]  /*5430*/  IMAD.MOV.U32 R38, RZ, RZ, RZ ;  /* 0x000000ffff267224 */ /* 0x000fce00078e00ff */
.L_x_31:
[C---:B------:R-:W-:Y:S02]  /*5440*/  ISETP.GT.U32.AND P0, PT, R4.reuse, 0x1, PT ;  /* 0x000000010400780c */ /* 0x040fe40003f04070 */
[----:B------:R-:W-:Y:S02]  /*5450*/  LOP3.LUT R3, R4, 0x1, RZ, 0xc0, !PT ;  /* 0x0000000104037812 */ /* 0x000fe400078ec0ff */
[----:B------:R-:W-:Y:S02]  /*5460*/  ISETP.GT.U32.AND.EX P0, PT, R6, RZ, PT, P0 ;  /* 0x000000ff0600720c */ /* 0x000fe40003f04100 */
[----:B------:R-:W-:Y:S01]  /*5470*/  SHF.R.U64 R4, R4, 0x1, R6 ;  /* 0x0000000104047819 */ /* 0x000fe20000001206 */
[----:B------:R-:W-:Y:S01]  /*5480*/  IMAD.IADD R38, R3, 0x1, R38 ;  /* 0x0000000103267824 */ /* 0x000fe200078e0226 */
[----:B------:R-:W-:-:S09]  /*5490*/  SHF.R.U32.HI R6, RZ, 0x1, R6 ;  /* 0x00000001ff067819 */ /* 0x000fd20000011606 */
[----:B------:R-:W-:Y:S05]  /*54a0*/  @P0 BRA `(.L_x_31) ;  /* 0xfffffffc00e40947 */ /* 0x000fea000383ffff */
.L_x_30:
[----:B------:R-:W-:Y:S05]  /*54b0*/  BSYNC.RECONVERGENT B0 ;  /* 0x0000000000007941 */ /* 0x000fea0003800200 */
.L_x_29:
[----:B------:R-:W-:Y:S01]  /*54c0*/  IMAD.IADD R38, R25, 0x1, R38 ;  /* 0x0000000119267824 */ /* 0x000fe200078e0226 */
[----:B------:R-:W-:Y:S01]  /*54d0*/  BSSY.RECONVERGENT B0, `(.L_x_32) ;  /* 0x000000e000007945 */ /* 0x000fe20003800200 */
[----:B------:R-:W-:Y:S01]  /*54e0*/  IMAD.MOV.U32 R33, RZ, RZ, 0x3ff00000 ;  /* 0x3ff00000ff217424 */ /* 0x000fe200078e00ff */
[----:B------:R-:W-:Y:S01]  /*54f0*/  MOV R6, 0x55b0 ;  /* 0x000055b000067802 */ /* 0x000fe20000000f00 */
[----:B------:R-:W0:Y:S02]  /*5500*/  I2F.F64 R20, R38 ;  /* 0x0000002600147312 */ /* 0x000e240000201c00 */
[----:B0-----:R-:W-:-:S04]  /*5510*/  SHF.R.U32.HI R3, RZ, 0x14, R21 ;  /* 0x00000014ff037819 */ /* 0x001fc80000011615 */
[----:B------:R-:W-:-:S05]  /*5520*/  LOP3.LUT R3, R3, 0x7ff, RZ, 0xc0, !PT ;  /* 0x000007ff03037812 */ /* 0x000fca00078ec0ff */
[----:B------:R-:W-:-:S05]  /*5530*/  VIADD R3, R3, 0xfffffc0c ;  /* 0xfffffc0c03037836 */ /* 0x000fca0000000000 */
[CC--:B------:R-:W-:Y:S02]  /*5540*/  SHF.L.U32 R4, R20.reuse, R3.reuse, RZ ;  /* 0x0000000314047219 */ /* 0x0c0fe400000006ff */
[----:B------:R-:W-:Y:S02]  /*5550*/  SHF.L.U64.HI R3, R20, R3, R21 ;  /* 0x0000000314037219 */ /* 0x000fe40000010215 */
[----:B------:R-:W-:Y:S01]  /*5560*/  ISETP.NE.U32.AND P0, PT, R4, RZ, PT ;  /* 0x000000ff0400720c */ /* 0x000fe20003f05070 */
[----:B------:R-:W-:-:S03]  /*5570*/  IMAD.MOV.U32 R4, RZ, RZ, R20 ;  /* 0x000000ffff047224 */ /* 0x000fc600078e0014 */
[----:B------:R-:W-:Y:S01]  /*5580*/  ISETP.NE.AND.EX P0, PT, R3, -0x80000000, PT, P0 ;  /* 0x800000000300780c */ /* 0x000fe20003f05300 */
[----:B------:R-:W-:-:S12]  /*5590*/  IMAD.MOV.U32 R3, RZ, RZ, R21 ;  /* 0x000000ffff037224 */ /* 0x000fd800078e0015 */
[----:B------:R-:W-:Y:S05]  /*55a0*/  CALL.REL.NOINC `($_Z6samplei$__internal_accurate_pow) ;  /* 0x0000004c00d47944 */ /* 0x000fea0003c00000 */
[----:B------:R-:W-:Y:S05]  /*55b0*/  BSYNC.RECONVERGENT B0 ;  /* 0x0000000000007941 */ /* 0x000fea0003800200 */
.L_x_32:
[----:B------:R-:W-:Y:S01]  /*55c0*/  IMAD.MOV.U32 R20, RZ, RZ, R4 ;  /* 0x000000ffff147224 */ /* 0x000fe200078e0004 */
[----:B------:R-:W-:Y:S01]  /*55d0*/  ISETP.NE.AND P1, PT, R38, RZ, PT ;  /* 0x000000ff2600720c */ /* 0x000fe20003f25270 */
[----:B------:R-:W-:Y:S01]  /*55e0*/  IMAD.MOV.U32 R21, RZ, RZ, R3 ;  /* 0x000000ffff157224 */ /* 0x000fe200078e0003 */
[----:B------:R-:W-:Y:S05]  /*55f0*/  BSSY.RECONVERGENT B0, `(.L_x_33) ;  /* 0x0000212000007945 */ /* 0x000fea0003800200 */
[----:B------:R-:W-:-:S10]  /*5600*/  DADD R20, -RZ, -R20 ;  /* 0x00000000ff147229 */ /* 0x000fd40000000914 */
[----:B------:R-:W-:Y:S02]  /*5610*/  FSEL R4, R20, R4, !P0 ;  /* 0x0000000414047208 */ /* 0x000fe40004000000 */
[----:B------:R-:W-:Y:S02]  /*5620*/  FSEL R3, R21, R3, !P0 ;  /* 0x0000000315037208 */ /* 0x000fe40004000000 */
[----:B------:R-:W-:Y:S02]  /*5630*/  FSEL R20, R4, RZ, P1 ;  /* 0x000000ff04147208 */ /* 0x000fe40000800000 */
[----:B------:R-:W-:-:S06]  /*5640*/  FSEL R21, R3, 1.875, P1 ;  /* 0x3ff0000003157808 */ /* 0x000fcc0000800000 */
[-C--:B------:R-:W-:Y:S02]  /*5650*/  DMUL R24, R16, R20.reuse ;  /* 0x0000001410187228 */ /* 0x080fe40000000000 */
[----:B------:R-:W-:-:S04]  /*5660*/  DMUL R20, R14, R20 ;  /* 0x000000140e147228 */ /* 0x000fc80000000000 */
[----:B------:R-:W0:Y:S08]  /*5670*/  F2F.F32.F64 R23, R24 ;  /* 0x0000001800177310 */ /* 0x000e300000301000 */
[----:B------:R1:W2:Y:S01]  /*5680*/  F2F.F32.F64 R22, R20 ;  /* 0x0000001400167310 */ /* 0x0002a20000301000 */
[----:B0-----:R-:W-:-:S13]  /*5690*/  LOP3.LUT P0, R3, R23, 0x7fffffff, RZ, 0xc0, !PT ;  /* 0x7fffffff17037812 */ /* 0x001fda000780c0ff */
[----:B-12---:R-:W-:Y:S05]  /*56a0*/  @P0 BRA `(.L_x_34) ;  /* 0x00000000002c0947 */ /* 0x006fea0003800000 */
[----:B------:R-:W-:Y:S02]  /*56b0*/  IMAD.MOV.U32 R3, RZ, RZ, 0x3bbb989d ;  /* 0x3bbb989dff037424 */ /* 0x000fe400078e00ff */
[----:B------:R-:W-:Y:S02]  /*56c0*/  IMAD.MOV.U32 R4, RZ, RZ, 0x437c0000 ;  /* 0x437c0000ff047424 */ /* 0x000fe400078e00ff */
[----:B------:R-:W-:-:S04]  /*56d0*/  FFMA.SAT R3, R22, R3, 0.5 ;  /* 0x3f00000016037423 */ /* 0x000fc80000002003 */
[----:B------:R-:W-:-:S04]  /*56e0*/  FFMA.RM R3, R3, R4, 12582913 ;  /* 0x4b40000103037423 */ /* 0x000fc80000004004 */
[C---:B------:R-:W-:Y:S01]  /*56f0*/  FADD R21, R3.reuse, -12583039 ;  /* 0xcb40007f03157421 */ /* 0x040fe20000000000 */
[----:B------:R-:W-:-:S03]  /*5700*/  IMAD.SHL.U32 R3, R3, 0x800000, RZ ;  /* 0x0080000003037824 */ /* 0x000fc600078e00ff */
[----:B------:R-:W-:-:S04]  /*5710*/  FFMA R21, R22, 1.4426950216293334961, -R21 ;  /* 0x3fb8aa3b16157823 */ /* 0x000fc80000000815 */
[----:B------:R-:W-:-:S04]  /*5720*/  FFMA R21, R22, 1.925963033500011079e-08, R21 ;  /* 0x32a5706016157823 */ /* 0x000fc80000000015 */
[----:B------:R-:W0:Y:S02]  /*5730*/  MUFU.EX2 R4, R21 ;  /* 0x0000001500047308 */ /* 0x000e240000000800 */
[----:B0-----:R-:W-:Y:S01]  /*5740*/  FMUL R29, R3, R4 ;  /* 0x00000004031d7220 */ /* 0x001fe20000400000 */
[----:B------:R-:W-:Y:S06]  /*5750*/  BRA `(.L_x_35) ;  /* 0x0000001c00ec7947 */ /* 0x000fec0003800000 */
.L_x_34:
[----:B------:R-:W-:-:S13]  /*5760*/  LOP3.LUT P0, R4, R22, 0x7fffffff, RZ, 0xc0, !PT ;  /* 0x7fffffff16047812 */ /* 0x000fda000780c0ff */
[----:B------:R-:W-:Y:S05]  /*5770*/  @P0 BRA `(.L_x_36) ;  /* 0x0000000800580947 */ /* 0x000fea0003800000 */
[C---:B------:R-:W-:Y:S01]  /*5780*/  FMUL R3, R23.reuse, 0.63661974668502807617 ;  /* 0x3f22f98317037820 */ /* 0x040fe20000400000 */
[----:B------:R-:W-:Y:S01]  /*5790*/  FSETP.GE.AND P0, PT, |R23|, 105615, PT ;  /* 0x47ce47801700780b */ /* 0x000fe20003f06200 */
[----:B------:R-:W-:Y:S04]  /*57a0*/  BSSY.RECONVERGENT B1, `(.L_x_37) ;  /* 0x000003c000017945 */ /* 0x000fe80003800200 */
[----:B------:R-:W0:Y:S02]  /*57b0*/  F2I.NTZ R3, R3 ;  /* 0x0000000300037305 */ /* 0x000e240000203100 */
[----:B0-----:R-:W-:Y:S01]  /*57c0*/  I2FP.F32.S32 R22, R3 ;  /* 0x0000000300167245 */ /* 0x001fe20000201400 */
[----:B------:R-:W-:-:S04]  /*57d0*/  IMAD.MOV.U32 R24, RZ, RZ, R3 ;  /* 0x000000ffff187224 */ /* 0x000fc800078e0003 */
[----:B------:R-:W-:-:S04]  /*57e0*/  FFMA R21, R22, -1.5707962512969970703, R23 ;  /* 0xbfc90fda16157823 */ /* 0x000fc80000000017 */
[----:B------:R-:W-:-:S04]  /*57f0*/  FFMA R21, R22, -7.5497894158615963534e-08, R21 ;  /* 0xb3a2216816157823 */ /* 0x000fc80000000015 */
[----:B------:R-:W-:-:S04]  /*5800*/  FFMA R22, R22, -5.3903029534742383927e-15, R21 ;  /* 0xa7c234c516167823 */ /* 0x000fc80000000015 */
[----:B------:R-:W-:Y:S01]  /*5810*/  IMAD.MOV.U32 R4, RZ, RZ, R22 ;  /* 0x000000ffff047224 */ /* 0x000fe200078e0016 */
[----:B------:R-:W-:Y:S06]  /*5820*/  @!P0 BRA `(.L_x_38) ;  /* 0x0000000000cc8947 */ /* 0x000fec0003800000 */
[----:B------:R-:W-:-:S13]  /*5830*/  FSETP.NEU.AND P1, PT, |R23|, +INF , PT ;  /* 0x7f8000001700780b */ /* 0x000fda0003f2d200 */
[----:B------:R-:W-:Y:S01]  /*5840*/  @!P1 FMUL R4, RZ, R23 ;  /* 0x00000017ff049220 */ /* 0x000fe20000400000 */
[----:B------:R-:W-:Y:S01]  /*5850*/  @!P1 IMAD.MOV.U32 R3, RZ, RZ, RZ ;  /* 0x000000ffff039224 */ /* 0x000fe200078e00ff */
[----:B------:R-:W-:Y:S06]  /*5860*/  @!P1 BRA `(.L_x_38) ;  /* 0x0000000000bc9947 */ /* 0x000fec0003800000 */
[----:B------:R-:W-:Y:S01]  /*5870*/  IMAD.SHL.U32 R4, R23, 0x100, RZ ;  /* 0x0000010017047824 */ /* 0x000fe200078e00ff */
[----:B------:R-:W-:Y:S01]  /*5880*/  UMOV UR6, URZ ;  /* 0x000000ff00067c82 */ /* 0x000fe20008000000 */
[----:B------:R-:W-:Y:S02]  /*5890*/  IMAD.MOV.U32 R10, RZ, RZ, RZ ;  /* 0x000000ffff0a7224 */ /* 0x000fe400078e00ff */
[----:B------:R-:W-:Y:S01]  /*58a0*/  IMAD.MOV.U32 R3, RZ, RZ, RZ ;  /* 0x000000ffff037224 */ /* 0x000fe200078e00ff */
[----:B------:R-:W-:-:S07]  /*58b0*/  LOP3.LUT R29, R4, 0x80000000, RZ, 0xfc, !PT ;  /* 0x80000000041d7812 */ /* 0x000fce00078efcff */
.L_x_39:
[----:B0-----:R-:W0:Y:S02]  /*58c0*/  LDC.64 R26, c[0x4][0x128] ;  /* 0x01004a00ff1a7b82 */ /* 0x001e240000000a00 */
[----:B0-----:R-:W-:-:S05]  /*58d0*/  IMAD.WIDE.U32 R26, R3, 0x4, R26 ;  /* 0x00000004031a7825 */ /* 0x001fca00078e001a */
[----:B------:R-:W2:Y:S01]  /*58e0*/  LDG.E.CONSTANT R20, desc[UR8][R26.64] ;  /* 0x000000081a147981 */ /* 0x000ea2000c1e9900 */
[C---:B------:R-:W-:Y:S02]  /*58f0*/  IMAD R4, R3.reuse, 0x4, R1 ;  /* 0x0000000403047824 */ /* 0x040fe400078e0201 */
[----:B------:R-:W-:-:S05]  /*5900*/  VIADD R3, R3, 0x1 ;  /* 0x0000000103037836 */ /* 0x000fca0000000000 */
[----:B------:R-:W-:Y:S01]  /*5910*/  ISETP.NE.AND P1, PT, R3, 0x6, PT ;  /* 0x000000060300780c */ /* 0x000fe20003f25270 */
[----:B--2---:R-:W-:-:S03]  /*5920*/  IMAD.WIDE.U32 R20, R20, R29, RZ ;  /* 0x0000001d14147225 */ /* 0x004fc600078e00ff */
[----:B------:R-:W-:-:S04]  /*5930*/  IADD3 R25, P2, PT, R20, R10, RZ ;  /* 0x0000000a14197210 */ /* 0x000fc80007f5e0ff */
[----:B------:R-:W-:Y:S01]  /*5940*/  IADD3.X R10, PT, PT, R21, UR6, RZ, P2, !PT ;  /* 0x00000006150a7c10 */ /* 0x000fe200097fe4ff */
[----:B------:R0:W-:Y:S04]  /*5950*/  STL [R4], R25 ;  /* 0x0000001904007387 */ /* 0x0001e80000100800 */
[----:B------:R-:W-:Y:S05]  /*5960*/  @P1 BRA `(.L_x_39) ;  /* 0xfffffffc00d41947 */ /* 0x000fea000383ffff */
[----:B------:R-:W-:Y:S01]  /*5970*/  SHF.R.U32.HI R6, RZ, 0x17, R23 ;  /* 0x00000017ff067819 */ /* 0x000fe20000011617 */
[----:B------:R1:W-:Y:S03]  /*5980*/  STL [R1+0x18], R10 ;  /* 0x0000180a01007387 */ /* 0x0003e60000100800 */
[C---:B------:R-:W-:Y:S02]  /*5990*/  LOP3.LUT R3, R6.reuse, 0xe0, RZ, 0xc0, !PT ;  /* 0x000000e006037812 */ /* 0x040fe400078ec0ff */
[----:B------:R-:W-:-:S03]  /*59a0*/  LOP3.LUT P1, RZ, R6, 0x1f, RZ, 0xc0, !PT ;  /* 0x0000001f06ff7812 */ /* 0x000fc6000782c0ff */
[----:B------:R-:W-:-:S05]  /*59b0*/  VIADD R3, R3, 0xffffff80 ;  /* 0xffffff8003037836 */ /* 0x000fca0000000000 */
[----:B0-----:R-:W-:-:S05]  /*59c0*/  SHF.R.U32.HI R4, RZ, 0x5, R3 ;  /* 0x00000005ff047819 */ /* 0x001fca0000011603 */
[----:B------:R-:W-:-:S05]  /*59d0*/  IMAD R25, R4, -0x4, R1 ;  /* 0xfffffffc04197824 */ /* 0x000fca00078e0201 */
[----:B------:R-:W2:Y:S04]  /*59e0*/  LDL R3, [R25+0x18] ;  /* 0x0000180019037983 */ /* 0x000ea80000100800 */
[----:B------:R-:W2:Y:S04]  /*59f0*/  LDL R4, [R25+0x14] ;  /* 0x0000140019047983 */ /* 0x000ea80000100800 */
[----:B------:R-:W3:Y:S01]  /*5a00*/  @P1 LDL R21, [R25+0x10] ;  /* 0x0000100019151983 */ /* 0x000ee20000100800 */
[----:B------:R-:W-:Y:S01]  /*5a10*/  LOP3.LUT R6, R6, 0x1f, RZ, 0xc0, !PT ;  /* 0x0000001f06067812 */ /* 0x000fe200078ec0ff */
[----:B------:R-:W-:Y:S01]  /*5a20*/  UMOV UR10, 0x54442d19 ;  /* 0x54442d19000a7882 */ /* 0x000fe20000000000 */
[----:B------:R-:W-:-:S02]  /*5a30*/  UMOV UR11, 0x3bf921fb ;  /* 0x3bf921fb000b7882 */ /* 0x000fc40000000000 */
[-C--:B--2---:R-:W-:Y:S02]  /*5a40*/  @P1 SHF.L.W.U32.HI R3, R4, R6.reuse, R3 ;  /* 0x0000000604031219 */ /* 0x084fe40000010e03 */
[----:B---3--:R-:W-:Y:S02]  /*5a50*/  @P1 SHF.L.W.U32.HI R4, R21, R6, R4 ;  /* 0x0000000615041219 */ /* 0x008fe40000010e04 */
[----:B------:R-:W-:Y:S02]  /*5a60*/  ISETP.GE.AND P1, PT, R23, RZ, PT ;  /* 0x000000ff1700720c */ /* 0x000fe40003f26270 */
[C-C-:B------:R-:W-:Y:S01]  /*5a70*/  SHF.L.W.U32.HI R6, R4.reuse, 0x2, R3.reuse ;  /* 0x0000000204067819 */ /* 0x140fe20000010e03 */
[----:B------:R-:W-:Y:S01]  /*5a80*/  IMAD.SHL.U32 R4, R4, 0x4, RZ ;  /* 0x0000000404047824 */ /* 0x000fe200078e00ff */
[----:B------:R-:W-:Y:S02]  /*5a90*/  SHF.R.U32.HI R3, RZ, 0x1e, R3 ;  /* 0x0000001eff037819 */ /* 0x000fe40000011603 */
[----:B------:R-:W-:-:S02]  /*5aa0*/  SHF.R.S32.HI R21, RZ, 0x1f, R6 ;  /* 0x0000001fff157819 */ /* 0x000fc40000011406 */
[C---:B------:R-:W-:Y:S02]  /*5ab0*/  LEA.HI R3, R6.reuse, R3, RZ, 0x1 ;  /* 0x0000000306037211 */ /* 0x040fe400078f08ff */
[C---:B------:R-:W-:Y:S02]  /*5ac0*/  LOP3.LUT R20, R21.reuse, R4, RZ, 0x3c, !PT ;  /* 0x0000000415147212 */ /* 0x040fe400078e3cff */
[----:B------:R-:W-:Y:S02]  /*5ad0*/  LOP3.LUT R21, R21, R6, RZ, 0x3c, !PT ;  /* 0x0000000615157212 */ /* 0x000fe400078e3cff */
[----:B------:R-:W-:-:S04]  /*5ae0*/  LOP3.LUT R4, R6, R23, RZ, 0x3c, !PT ;  /* 0x0000001706047212 */ /* 0x000fc800078e3cff */
[----:B------:R-:W0:Y:S01]  /*5af0*/  I2F.F64.S64 R20, R20 ;  /* 0x0000001400147312 */ /* 0x000e220000301c00 */
[----:B------:R-:W-:Y:S01]  /*5b00*/  ISETP.GE.AND P2, PT, R4, RZ, PT ;  /* 0x000000ff0400720c */ /* 0x000fe20003f46270 */
[----:B------:R-:W-:-:S04]  /*5b10*/  IMAD.MOV R4, RZ, RZ, -R3 ;  /* 0x000000ffff047224 */ /* 0x000fc800078e0a03 */
[----:B------:R-:W-:Y:S01]  /*5b20*/  @!P1 IMAD.MOV.U32 R3, RZ, RZ, R4 ;  /* 0x000000ffff039224 */ /* 0x000fe200078e0004 */
[----:B0-----:R-:W-:-:S10]  /*5b30*/  DMUL R26, R20, UR10 ;  /* 0x0000000a141a7c28 */ /* 0x001fd40008000000 */
[----:B------:R-:W0:Y:S02]  /*5b40*/  F2F.F32.F64 R26, R26 ;  /* 0x0000001a001a7310 */ /* 0x000e240000301000 */
[----:B01----:R-:W-:-:S07]  /*5b50*/  FSEL R4, -R26, R26, !P2 ;  /* 0x0000001a1a047208 */ /* 0x003fce0005000100 */
.L_x_38:
[----:B------:R-:W-:Y:S05]  /*5b60*/  BSYNC.RECONVERGENT B1 ;  /* 0x0000000000017941 */ /* 0x000fea0003800200 */
.L_x_37:
[----:B------:R-:W-:Y:S02]  /*5b70*/  IMAD.MOV.U32 R26, RZ, RZ, 0x37cbac00 ;  /* 0x37cbac00ff1a7424 */ /* 0x000fe400078e00ff */
[----:B------:R-:W-:Y:S01]  /*5b80*/  FMUL R6, R4, R4 ;  /* 0x0000000404067220 */ /* 0x000fe20000400000 */
[C---:B------:R-:W-:Y:S01]  /*5b90*/  LOP3.LUT R20, R3.reuse, 0x1, RZ, 0xc0, !PT ;  /* 0x0000000103147812 */ /* 0x040fe200078ec0ff */
[----:B------:R-:W-:Y:S01]  /*5ba0*/  IMAD.MOV.U32 R27, RZ, RZ, 0x3c0885e4 ;  /* 0x3c0885e4ff1b7424 */ /* 0x000fe200078e00ff */
[----:B------:R-:W-:Y:S01]  /*5bb0*/  BSSY.RECONVERGENT B1, `(.L_x_40) ;  /* 0x0000043000017945 */ /* 0x000fe20003800200 */
[----:B------:R-:W-:Y:S01]  /*5bc0*/  FFMA R10, R6, R26, -0.0013887860113754868507 ;  /* 0xbab607ed060a7423 */ /* 0x000fe2000000001a */
[----:B------:R-:W-:Y:S01]  /*5bd0*/  ISETP.NE.U32.AND P1, PT, R20, 0x1, PT ;  /* 0x000000011400780c */ /* 0x000fe20003f25070 */
[----:B------:R-:W-:Y:S02]  /*5be0*/  VIADD R3, R3, 0x1 ;  /* 0x0000000103037836 */ /* 0x000fe40000000000 */
[----:B------:R-:W-:Y:S01]  /*5bf0*/  IMAD.MOV.U32 R25, RZ, RZ, 0x3e2aaaa8 ;  /* 0x3e2aaaa8ff197424 */ /* 0x000fe200078e00ff */
[----:B------:R-:W-:-:S02]  /*5c00*/  FSEL R21, R10, -0.00019574658654164522886, P1 ;  /* 0xb94d41530a157808 */ /* 0x000fc40000800000 */
[----:B------:R-:W-:Y:S02]  /*5c10*/  FSEL R29, R27, 0.041666727513074874878, !P1 ;  /* 0x3d2aaabb1b1d7808 */ /* 0x000fe40004800000 */
[----:B------:R-:W-:Y:S02]  /*5c20*/  LOP3.LUT P2, RZ, R3, 0x2, RZ, 0xc0, !PT ;  /* 0x0000000203ff7812 */ /* 0x000fe4000784c0ff */
[----:B------:R-:W-:Y:S01]  /*5c30*/  FSEL R3, R4, 1, !P1 ;  /* 0x3f80000004037808 */ /* 0x000fe20004800000 */
[----:B------:R-:W-:Y:S01]  /*5c40*/  FFMA R21, R6, R21, R29 ;  /* 0x0000001506157223 */ /* 0x000fe2000000001d */
[----:B------:R-:W-:-:S03]  /*5c50*/  FSEL R10, -R25, -0.4999999701976776123, !P1 ;  /* 0xbeffffff190a7808 */ /* 0x000fc60004800100 */
[C---:B------:R-:W-:Y:S02]  /*5c60*/  FFMA R4, R6.reuse, R3, RZ ;  /* 0x0000000306047223 */ /* 0x040fe400000000ff */
[----:B------:R-:W-:-:S04]  /*5c70*/  FFMA R10, R6, R21, R10 ;  /* 0x00000015060a7223 */ /* 0x000fc8000000000a */
[----:B------:R-:W-:-:S04]  /*5c80*/  FFMA R29, R4, R10, R3 ;  /* 0x0000000a041d7223 */ /* 0x000fc80000000003 */
[----:B------:R-:W-:Y:S01]  /*5c90*/  @P2 FADD R29, RZ, -R29 ;  /* 0x8000001dff1d2221 */ /* 0x000fe20000000000 */
        /* <DEDUP_REMOVED lines=10> */
.L_x_42:
        /* <DEDUP_REMOVED lines=23> */
[----:B------:R-:W-:Y:S01]  /*5eb0*/  UMOV UR11, 0x3bf921fb ;  /* 0x3bf921fb000b7882 */ /* 0x000fe20000000000 */
[----:B------:R-:W-:-:S02]  /*5ec0*/  ISETP.GE.AND P1, PT, R23, RZ, PT ;  /* 0x000000ff1700720c */ /* 0x000fc40003f26270 */
[-C--:B--2---:R-:W-:Y:S02]  /*5ed0*/  @P0 SHF.L.W.U32.HI R3, R4, R6.reuse, R3 ;  /* 0x0000000604030219 */ /* 0x084fe40000010e03 */
[----:B---3--:R-:W-:-:S04]  /*5ee0*/  @P0 SHF.L.W.U32.HI R4, R21, R6, R4 ;  /* 0x0000000615040219 */ /* 0x008fc80000010e04 */
[C-C-:B------:R-:W-:Y:S01]  /*5ef0*/  SHF.L.W.U32.HI R6, R4.reuse, 0x2, R3.reuse ;  /* 0x0000000204067819 */ /* 0x140fe20000010e03 */
[----:B------:R-:W-:Y:S01]  /*5f00*/  IMAD.SHL.U32 R4, R4, 0x4, RZ ;  /* 0x0000000404047824 */ /* 0x000fe200078e00ff */
[----:B------:R-:W-:Y:S02]  /*5f10*/  SHF.R.U32.HI R3, RZ, 0x1e, R3 ;  /* 0x0000001eff037819 */ /* 0x000fe40000011603 */
[----:B------:R-:W-:Y:S02]  /*5f20*/  SHF.R.S32.HI R21, RZ, 0x1f, R6 ;  /* 0x0000001fff157819 */ /* 0x000fe40000011406 */
[C---:B------:R-:W-:Y:S02]  /*5f30*/  LEA.HI R24, R6.reuse, R3, RZ, 0x1 ;  /* 0x0000000306187211 */ /* 0x040fe400078f08ff */
[C---:B------:R-:W-:Y:S02]  /*5f40*/  LOP3.LUT R20, R21.reuse, R4, RZ, 0x3c, !PT ;  /* 0x0000000415147212 */ /* 0x040fe400078e3cff */
[----:B------:R-:W-:Y:S01]  /*5f50*/  LOP3.LUT R21, R21, R6, RZ, 0x3c, !PT ;  /* 0x0000000615157212 */ /* 0x000fe200078e3cff */
[----:B------:R-:W-:Y:S01]  /*5f60*/  IMAD.MOV R3, RZ, RZ, -R24 ;  /* 0x000000ffff037224 */ /* 0x000fe200078e0a18 */
[----:B------:R-:W-:-:S03]  /*5f70*/  LOP3.LUT R23, R6, R23, RZ, 0x3c, !PT ;  /* 0x0000001706177212 */ /* 0x000fc600078e3cff */
[----:B------:R-:W-:Y:S01]  /*5f80*/  @!P1 IMAD.MOV.U32 R24, RZ, RZ, R3 ;  /* 0x000000ffff189224 */ /* 0x000fe200078e0003 */
[----:B------:R-:W0:Y:S01]  /*5f90*/  I2F.F64.S64 R20, R20 ;  /* 0x0000001400147312 */ /* 0x000e220000301c00 */
[----:B------:R-:W-:Y:S01]  /*5fa0*/  ISETP.GE.AND P0, PT, R23, RZ, PT ;  /* 0x000000ff1700720c */ /* 0x000fe20003f06270 */
[----:B0-----:R-:W-:-:S10]  /*5fb0*/  DMUL R30, R20, UR10 ;  /* 0x0000000a141e7c28 */ /* 0x001fd40008000000 */
[----:B------:R-:W0:Y:S02]  /*5fc0*/  F2F.F32.F64 R30, R30 ;  /* 0x0000001e001e7310 */ /* 0x000e240000301000 */
[----:B01----:R-:W-:-:S07]  /*5fd0*/  FSEL R22, -R30, R30, !P0 ;  /* 0x0000001e1e167208 */ /* 0x003fce0004000100 */
.L_x_41:
[----:B------:R-:W-:Y:S05]  /*5fe0*/  BSYNC.RECONVERGENT B1 ;  /* 0x0000000000017941 */ /* 0x000fea0003800200 */
.L_x_40:
[----:B------:R-:W-:Y:S01]  /*5ff0*/  FMUL R4, R22, R22 ;  /* 0x0000001616047220 */ /* 0x000fe20000400000 */
[C---:B------:R-:W-:Y:S02]  /*6000*/  LOP3.LUT R3, R24.reuse, 0x1, RZ, 0xc0, !PT ;  /* 0x0000000118037812 */ /* 0x040fe400078ec0ff */
[----:B------:R-:W-:Y:S01]  /*6010*/  LOP3.LUT P1, RZ, R24, 0x2, RZ, 0xc0, !PT ;  /* 0x0000000218ff7812 */ /* 0x000fe2000782c0ff */
[----:B------:R-:W-:Y:S01]  /*6020*/  FFMA R26, R4, R26, -0.0013887860113754868507 ;  /* 0xbab607ed041a7423 */ /* 0x000fe2000000001a */
[----:B------:R-:W-:-:S04]  /*6030*/  ISETP.NE.U32.AND P0, PT, R3, 0x1, PT ;  /* 0x000000010300780c */ /* 0x000fc80003f05070 */
[----:B------:R-:W-:Y:S02]  /*6040*/  FSEL R27, R27, 0.041666727513074874878, P0 ;  /* 0x3d2aaabb1b1b7808 */ /* 0x000fe40000000000 */
[----:B------:R-:W-:Y:S02]  /*6050*/  FSEL R21, R26, -0.00019574658654164522886, !P0 ;  /* 0xb94d41531a157808 */ /* 0x000fe40004000000 */
[----:B------:R-:W-:Y:S02]  /*6060*/  FSEL R3, R22, 1, P0 ;  /* 0x3f80000016037808 */ /* 0x000fe40000000000 */
[----:B------:R-:W-:Y:S01]  /*6070*/  FSEL R10, -R25, -0.4999999701976776123, P0 ;  /* 0xbeffffff190a7808 */ /* 0x000fe20000000100 */
[C---:B------:R-:W-:Y:S02]  /*6080*/  FFMA R21, R4.reuse, R21, R27 ;  /* 0x0000001504157223 */ /* 0x040fe4000000001b */
[C---:B------:R-:W-:Y:S02]  /*6090*/  FFMA R6, R4.reuse, R3, RZ ;  /* 0x0000000304067223 */ /* 0x040fe400000000ff */
[----:B------:R-:W-:-:S04]  /*60a0*/  FFMA R10, R4, R21, R10 ;  /* 0x00000015040a7223 */ /* 0x000fc8000000000a */
[----:B------:R-:W-:-:S04]  /*60b0*/  FFMA R23, R6, R10, R3 ;  /* 0x0000000a06177223 */ /* 0x000fc80000000003 */
[----:B------:R-:W-:Y:S01]  /*60c0*/  @P1 FADD R23, RZ, -R23 ;  /* 0x80000017ff171221 */ /* 0x000fe20000000000 */
[----:B------:R-:W-:Y:S06]  /*60d0*/  BRA `(.L_x_35) ;  /* 0x00000014008c7947 */ /* 0x000fec0003800000 */
.L_x_36:
[----:B------:R-:W-:-:S13]  /*60e0*/  ISETP.GE.U32.AND P0, PT, R3, 0x7f800000, PT ;  /* 0x7f8000000300780c */ /* 0x000fda0003f06070 */
[----:B------:R-:W-:Y:S05]  /*60f0*/  @!P0 BRA `(.L_x_43) ;  /* 0x0000000000208947 */ /* 0x000fea0003800000 */
[----:B------:R-:W-:-:S13]  /*6100*/  ISETP.NE.AND P1, PT, R4, 0x7f800000, PT ;  /* 0x7f8000000400780c */ /* 0x000fda0003f25270 */
[----:B------:R-:W-:Y:S01]  /*6110*/  @P1 FADD R23, R23, -R23 ;  /* 0x8000001717171221 */ /* 0x000fe20000000000 */
[----:B------:R-:W-:-:S03]  /*6120*/  @!P1 ISETP.GT.AND P0, PT, R22, -0x1, PT ;  /* 0xffffffff1600980c */ /* 0x000fc60003f04270 */
[--C-:B------:R-:W-:Y:S01]  /*6130*/  @!P1 FADD R3, R23, -R23.reuse ;  /* 0x8000001717039221 */ /* 0x100fe20000000000 */
[----:B------:R-:W-:Y:S01]  /*6140*/  @P1 IMAD.MOV.U32 R29, RZ, RZ, R23 ;  /* 0x000000ffff1d1224 */ /* 0x000fe200078e0017 */
[----:B------:R-:W-:-:S03]  /*6150*/  @!P1 FSEL R29, R22, RZ, P0 ;  /* 0x000000ff161d9208 */ /* 0x000fc60000000000 */
[----:B------:R-:W-:Y:S01]  /*6160*/  @!P1 FSEL R23, R3, RZ, P0 ;  /* 0x000000ff03179208 */ /* 0x000fe20000000000 */
[----:B------:R-:W-:Y:S06]  /*6170*/  BRA `(.L_x_35) ;  /* 0x0000001400647947 */ /* 0x000fec0003800000 */
.L_x_43:
[----:B------:R-:W-:-:S05]  /*6180*/  VIADD R3, R22, 0xbd4e8de8 ;  /* 0xbd4e8de816037836 */ /* 0x000fca0000000000 */
[----:B------:R-:W-:-:S13]  /*6190*/  ISETP.GT.U32.AND P0, PT, R3, 0x8e8e5c, PT ;  /* 0x008e8e5c0300780c */ /* 0x000fda0003f04070 */
[----:B------:R-:W-:Y:S05]  /*61a0*/  @P0 BRA `(.L_x_44) ;  /* 0x0000000800cc0947 */ /* 0x000fea0003800000 */
[----:B------:R-:W-:Y:S02]  /*61b0*/  IMAD.MOV.U32 R3, RZ, RZ, 0x3bbb989d ;  /* 0x3bbb989dff037424 */ /* 0x000fe400078e00ff */
[----:B------:R-:W-:Y:S01]  /*61c0*/  FADD R22, R22, -162.88958740234375 ;  /* 0xc322e3bc16167421 */ /* 0x000fe20000000000 */
[----:B------:R-:W-:Y:S02]  /*61d0*/  IMAD.MOV.U32 R4, RZ, RZ, 0x437c0000 ;  /* 0x437c0000ff047424 */ /* 0x000fe400078e00ff */
[C---:B------:R-:W-:Y:S01]  /*61e0*/  FMUL R6, R23.reuse, 0.63661974668502807617 ;  /* 0x3f22f98317067820 */ /* 0x040fe20000400000 */
[----:B------:R-:W-:Y:S01]  /*61f0*/  FSETP.GE.AND P0, PT, |R23|, 105615, PT ;  /* 0x47ce47801700780b */ /* 0x000fe20003f06200 */
[----:B------:R-:W-:Y:S01]  /*6200*/  FFMA.SAT R3, R22, R3, 0.5 ;  /* 0x3f00000016037423 */ /* 0x000fe20000002003 */
[----:B------:R-:W-:Y:S03]  /*6210*/  BSSY.RECONVERGENT B1, `(.L_x_45) ;  /* 0x000004f000017945 */ /* 0x000fe60003800200 */
[----:B------:R-:W-:Y:S01]  /*6220*/  FFMA.RM R3, R3, R4, 12582913 ;  /* 0x4b40000103037423 */ /* 0x000fe20000004004 */
[----:B------:R-:W0:Y:S03]  /*6230*/  F2I.NTZ R6, R6 ;  /* 0x0000000600067305 */ /* 0x000e260000203100 */
[C---:B------:R-:W-:Y:S01]  /*6240*/  FADD R21, R3.reuse, -12583039 ;  /* 0xcb40007f03157421 */ /* 0x040fe20000000000 */
[----:B------:R-:W-:-:S03]  /*6250*/  IMAD.SHL.U32 R3, R3, 0x800000, RZ ;  /* 0x0080000003037824 */ /* 0x000fc600078e00ff */
[----:B------:R-:W-:-:S04]  /*6260*/  FFMA R21, R22, 1.4426950216293334961, -R21 ;  /* 0x3fb8aa3b16157823 */ /* 0x000fc80000000815 */
[----:B------:R-:W-:-:S04]  /*6270*/  FFMA R21, R22, 1.925963033500011079e-08, R21 ;  /* 0x32a5706016157823 */ /* 0x000fc80000000015 */
[----:B------:R1:W2:Y:S01]  /*6280*/  MUFU.EX2 R4, R21 ;  /* 0x0000001500047308 */ /* 0x0002a20000000800 */
[----:B0-----:R-:W-:Y:S01]  /*6290*/  I2FP.F32.S32 R20, R6 ;  /* 0x0000000600147245 */ /* 0x001fe20000201400 */
[----:B------:R-:W-:-:S04]  /*62a0*/  IMAD.MOV.U32 R32, RZ, RZ, R6 ;  /* 0x000000ffff207224 */ /* 0x000fc800078e0006 */
[----:B-1----:R-:W-:-:S04]  /*62b0*/  FFMA R21, R20, -1.5707962512969970703, R23 ;  /* 0xbfc90fda14157823 */ /* 0x002fc80000000017 */
[----:B------:R-:W-:Y:S01]  /*62c0*/  FFMA R21, R20, -7.5497894158615963534e-08, R21 ;  /* 0xb3a2216814157823 */ /* 0x000fe20000000015 */
[----:B--2---:R-:W-:-:S03]  /*62d0*/  FMUL R3, R3, R4 ;  /* 0x0000000403037220 */ /* 0x004fc60000400000 */
[----:B------:R-:W-:Y:S02]  /*62e0*/  FFMA R31, R20, -5.3903029534742383927e-15, R21 ;  /* 0xa7c234c5141f7823 */ /* 0x000fe40000000015 */
[C---:B------:R-:W-:Y:S02]  /*62f0*/  LEA.HI R4, R3.reuse, 0xffffffed, RZ, 0x9 ;  /* 0xffffffed03047811 */ /* 0x040fe400078f48ff */
[----:B------:R-:W-:Y:S01]  /*6300*/  LOP3.LUT R24, R3, 0x7fffff, RZ, 0xc0, !PT ;  /* 0x007fffff03187812 */ /* 0x000fe200078ec0ff */
[----:B------:R-:W-:Y:S01]  /*6310*/  IMAD.MOV.U32 R3, RZ, RZ, R31 ;  /* 0x000000ffff037224 */ /* 0x000fe200078e001f */
[----:B------:R-:W-:Y:S02]  /*6320*/  LOP3.LUT R25, R4, 0xffff, RZ, 0xc0, !PT ;  /* 0x0000ffff04197812 */ /* 0x000fe400078ec0ff */
[----:B------:R-:W-:Y:S02]  /*6330*/  LOP3.LUT R24, R24, 0x7f000000, RZ, 0xfc, !PT ;  /* 0x7f00000018187812 */ /* 0x000fe400078efcff */
[----:B------:R-:W-:-:S04]  /*6340*/  LEA.HI R10, R25, R4, RZ, 0x11 ;  /* 0x00000004190a7211 */ /* 0x000fc800078f88ff */
[----:B------:R-:W-:-:S04]  /*6350*/  PRMT R10, R10, 0x9910, RZ ;  /* 0x000099100a0a7816 */ /* 0x000fc800000000ff */
[----:B------:R-:W-:-:S04]  /*6360*/  SHF.R.S32.HI R10, RZ, 0x1, R10 ;  /* 0x00000001ff0a7819 */ /* 0x000fc8000001140a */
[----:B------:R-:W-:-:S05]  /*6370*/  PRMT R10, R10, 0x9910, RZ ;  /* 0x000099100a0a7816 */ /* 0x000fca00000000ff */
[----:B------:R-:W-:-:S04]  /*6380*/  IMAD.MOV.U32 R21, RZ, RZ, R10 ;  /* 0x000000ffff157224 */ /* 0x000fc800078e000a */
[----:B------:R-:W-:Y:S01]  /*6390*/  IMAD.IADD R10, R4, 0x1, -R21 ;  /* 0x00000001040a7824 */ /* 0x000fe200078e0a15 */
[----:B------:R-:W-:-:S04]  /*63a0*/  LEA R22, R21, 0x3f800000, 0x17 ;  /* 0x3f80000015167811 */ /* 0x000fc800078eb8ff */
[----:B------:R-:W-:Y:S01]  /*63b0*/  LEA R10, R10, 0x3f800000, 0x17 ;  /* 0x3f8000000a0a7811 */ /* 0x000fe200078eb8ff */
        /* <DEDUP_REMOVED lines=10> */
.L_x_47:
        /* <DEDUP_REMOVED lines=30> */
[----:B------:R-:W-:-:S04]  /*6640*/  SHF.R.S32.HI R21, RZ, 0x1f, R6 ;  /* 0x0000001fff157819 */ /* 0x000fc80000011406 */
[C---:B------:R-:W-:Y:S02]  /*6650*/  LOP3.LUT R20, R21.reuse, R4, RZ, 0x3c, !PT ;  /* 0x0000000415147212 */ /* 0x040fe400078e3cff */
[----:B------:R-:W-:Y:S02]  /*6660*/  LOP3.LUT R21, R21, R6, RZ, 0x3c, !PT ;  /* 0x0000000615157212 */ /* 0x000fe400078e3cff */
[C---:B------:R-:W-:Y:S02]  /*6670*/  LOP3.LUT R4, R6.reuse, R23, RZ, 0x3c, !PT ;  /* 0x0000001706047212 */ /* 0x040fe400078e3cff */
[----:B------:R-:W-:Y:S02]  /*6680*/  LEA.HI R6, R6, R3, RZ, 0x1 ;  /* 0x0000000306067211 */ /* 0x000fe400078f08ff */
[----:B------:R-:W1:Y:S01]  /*6690*/  I2F.F64.S64 R20, R20 ;  /* 0x0000001400147312 */ /* 0x000e620000301c00 */
[----:B------:R-:W-:Y:S02]  /*66a0*/  ISETP.GE.AND P1, PT, R4, RZ, PT ;  /* 0x000000ff0400720c */ /* 0x000fe40003f26270 */
[----:B------:R-:W-:-:S04]  /*66b0*/  IMAD.MOV R3, RZ, RZ, -R6 ;  /* 0x000000ffff037224 */ /* 0x000fc800078e0a06 */
[----:B------:R-:W-:Y:S01]  /*66c0*/  @!P2 IMAD.MOV.U32 R6, RZ, RZ, R3 ;  /* 0x000000ffff06a224 */ /* 0x000fe200078e0003 */
[----:B-1----:R-:W-:-:S10]  /*66d0*/  DMUL R26, R20, UR10 ;  /* 0x0000000a141a7c28 */ /* 0x002fd40008000000 */
[----:B------:R-:W0:Y:S02]  /*66e0*/  F2F.F32.F64 R26, R26 ;  /* 0x0000001a001a7310 */ /* 0x000e240000301000 */
[----:B0-----:R-:W-:-:S07]  /*66f0*/  FSEL R3, -R26, R26, !P1 ;  /* 0x0000001a1a037208 */ /* 0x001fce0004800100 */
.L_x_46:
[----:B------:R-:W-:Y:S05]  /*6700*/  BSYNC.RECONVERGENT B1 ;  /* 0x0000000000017941 */ /* 0x000fea0003800200 */
.L_x_45:
[----:B------:R-:W-:Y:S02]  /*6710*/  IMAD.MOV.U32 R30, RZ, RZ, 0x37cbac00 ;  /* 0x37cbac00ff1e7424 */ /* 0x000fe400078e00ff */
[----:B------:R-:W-:Y:S01]  /*6720*/  FMUL R4, R3, R3 ;  /* 0x0000000303047220 */ /* 0x000fe20000400000 */
[----:B------:R-:W-:Y:S01]  /*6730*/  LOP3.LUT R21, R6, 0x1, RZ, 0xc0, !PT ;  /* 0x0000000106157812 */ /* 0x000fe200078ec0ff */
        /* <DEDUP_REMOVED lines=9> */
[----:B------:R-:W-:Y:S01]  /*67d0*/  FSEL R6, -R25, -0.4999999701976776123, !P1 ;  /* 0xbeffffff19067808 */ /* 0x000fe20004800100 */
[----:B------:R-:W-:Y:S01]  /*67e0*/  FFMA R21, R4, R21, R27 ;  /* 0x0000001504157223 */ /* 0x000fe2000000001b */
[----:B------:R-:W-:-:S03]  /*67f0*/  FSEL R3, R3, 1, !P1 ;  /* 0x3f80000003037808 */ /* 0x000fc60004800000 */
[C---:B------:R-:W-:Y:S02]  /*6800*/  FFMA R6, R4.reuse, R21, R6 ;  /* 0x0000001504067223 */ /* 0x040fe40000000006 */
[----:B------:R-:W-:-:S04]  /*6810*/  FFMA R4, R4, R3, RZ ;  /* 0x0000000304047223 */ /* 0x000fc800000000ff */
[----:B------:R-:W-:-:S04]  /*6820*/  FFMA R3, R4, R6, R3 ;  /* 0x0000000604037223 */ /* 0x000fc80000000003 */
[----:B------:R-:W-:-:S04]  /*6830*/  @P2 FADD R3, RZ, -R3 ;  /* 0x80000003ff032221 */ /* 0x000fc80000000000 */
[----:B------:R-:W-:-:S04]  /*6840*/  FMUL R29, R24, R3 ;  /* 0x00000003181d7220 */ /* 0x000fc80000400000 */
[----:B------:R-:W-:Y:S01]  /*6850*/  FMUL R29, R22, R29 ;  /* 0x0000001d161d7220 */ /* 0x000fe20000400000 */
        /* <DEDUP_REMOVED lines=10> */
.L_x_50:
[----:B0-----:R-:W0:Y:S02]  /*6900*/  LDC.64 R20, c[0x4][0x128] ;  /* 0x01004a00ff147b82 */ /* 0x001e240000000a00 */
[----:B0-----:R-:W-:-:S06]  /*6910*/  IMAD.WIDE.U32 R20, R3, 0x4, R20 ;  /* 0x0000000403147825 */ /* 0x001fcc00078e0014 */
        /* <DEDUP_REMOVED lines=38> */
[----:B------:R-:W1:Y:S02]  /*6b80*/  F2F.F32.F64 R26, R26 ;  /* 0x0000001a001a7310 */ /* 0x000e640000301000 */
[----:B-1----:R-:W-:-:S07]  /*6b90*/  FSEL R31, -R26, R26, !P0 ;  /* 0x0000001a1a1f7208 */ /* 0x002fce0004000100 */
.L_x_49:
[----:B------:R-:W-:Y:S05]  /*6ba0*/  BSYNC.RECONVERGENT B1 ;  /* 0x0000000000017941 */ /* 0x000fea0003800200 */
.L_x_48:
[----:B------:R-:W-:Y:S01]  /*6bb0*/  FMUL R4, R31, R31 ;  /* 0x0000001f1f047220 */ /* 0x000fe20000400000 */
[----:B------:R-:W-:Y:S01]  /*6bc0*/  LOP3.LUT R3, R32, 0x1, RZ, 0xc0, !PT ;  /* 0x0000000120037812 */ /* 0x000fe200078ec0ff */
[----:B------:R-:W-:Y:S01]  /*6bd0*/  FMUL R29, R10, R29 ;  /* 0x0000001d0a1d7220 */ /* 0x000fe20000400000 */
        /* <DEDUP_REMOVED lines=11> */
[----:B------:R-:W-:-:S04]  /*6c90*/  @P1 FADD R3, RZ, -R3 ;  /* 0x80000003ff031221 */ /* 0x000fc80000000000 */
[----:B------:R-:W-:-:S04]  /*6ca0*/  FMUL R3, R24, R3 ;  /* 0x0000000318037220 */ /* 0x000fc80000400000 */
[----:B------:R-:W-:-:S04]  /*6cb0*/  FMUL R3, R22, R3 ;  /* 0x0000000316037220 */ /* 0x000fc80000400000 */
[----:B------:R-:W-:Y:S01]  /*6cc0*/  FMUL R23, R10, R3 ;  /* 0x000000030a177220 */ /* 0x000fe20000400000 */
[----:B------:R-:W-:Y:S06]  /*6cd0*/  BRA `(.L_x_35) ;  /* 0x00000008008c7947 */ /* 0x000fec0003800000 */
.L_x_44:
        /* <DEDUP_REMOVED lines=20> */
.L_x_53:
        /* <DEDUP_REMOVED lines=35> */
[----:B------:R-:W0:Y:S01]  /*7050*/  I2F.F64.S64 R20, R20 ;  /* 0x0000001400147312 */ /* 0x000e220000301c00 */
[----:B------:R-:W-:Y:S02]  /*7060*/  ISETP.GE.AND P1, PT, R4, RZ, PT ;  /* 0x000000ff0400720c */ /* 0x000fe40003f26270 */
[----:B------:R-:W-:-:S04]  /*7070*/  IMAD.MOV R3, RZ, RZ, -R6 ;  /* 0x000000ffff037224 */ /* 0x000fc800078e0a06 */
[----:B------:R-:W-:Y:S01]  /*7080*/  @!P2 IMAD.MOV.U32 R6, RZ, RZ, R3 ;  /* 0x000000ffff06a224 */ /* 0x000fe200078e0003 */
[----:B0-----:R-:W-:-:S10]  /*7090*/  DMUL R26, R20, UR10 ;  /* 0x0000000a141a7c28 */ /* 0x001fd40008000000 */
[----:B------:R-:W0:Y:S02]  /*70a0*/  F2F.F32.F64 R26, R26 ;  /* 0x0000001a001a7310 */ /* 0x000e240000301000 */
[----:B01----:R-:W-:-:S07]  /*70b0*/  FSEL R3, -R26, R26, !P1 ;  /* 0x0000001a1a037208 */ /* 0x003fce0004800100 */
.L_x_52:
[----:B------:R-:W-:Y:S05]  /*70c0*/  BSYNC.RECONVERGENT B1 ;  /* 0x0000000000017941 */ /* 0x000fea0003800200 */
.L_x_51:
        /* <DEDUP_REMOVED lines=29> */
.L_x_56:
        /* <DEDUP_REMOVED lines=42> */
.L_x_55:
[----:B------:R-:W-:Y:S05]  /*7540*/  BSYNC.RECONVERGENT B1 ;  /* 0x0000000000017941 */ /* 0x000fea0003800200 */
.L_x_54:
[----:B------:R-:W-:Y:S01]  /*7550*/  IMAD.MOV.U32 R3, RZ, RZ, 0x3bbb989d ;  /* 0x3bbb989dff037424 */ /* 0x000fe200078e00ff */
[----:B------:R-:W-:Y:S01]  /*7560*/  LOP3.LUT R6, R24, 0x1, RZ, 0xc0, !PT ;  /* 0x0000000118067812 */ /* 0x000fe200078ec0ff */
[----:B------:R-:W-:Y:S02]  /*7570*/  IMAD.MOV.U32 R4, RZ, RZ, 0x437c0000 ;  /* 0x437c0000ff047424 */ /* 0x000fe400078e00ff */
[----:B------:R-:W-:Y:S01]  /*7580*/  FFMA.SAT R3, R22, R3, 0.5 ;  /* 0x3f00000016037423 */ /* 0x000fe20000002003 */
[----:B------:R-:W-:Y:S01]  /*7590*/  IMAD.MOV.U32 R21, RZ, RZ, 0x3d2aaabb ;  /* 0x3d2aaabbff157424 */ /* 0x000fe200078e00ff */
[----:B------:R-:W-:Y:S01]  /*75a0*/  ISETP.NE.U32.AND P0, PT, R6, 0x1, PT ;  /* 0x000000010600780c */ /* 0x000fe20003f05070 */
[----:B------:R-:W-:Y:S02]  /*75b0*/  IMAD.MOV.U32 R6, RZ, RZ, 0x3effffff ;  /* 0x3effffffff067424 */ /* 0x000fe400078e00ff */
[----:B------:R-:W-:Y:S01]  /*75c0*/  FFMA.RM R10, R3, R4, 12582913 ;  /* 0x4b400001030a7423 */ /* 0x000fe20000004004 */
[----:B------:R-:W-:Y:S01]  /*75d0*/  FMUL R4, R25, R25 ;  /* 0x0000001919047220 */ /* 0x000fe20000400000 */
[----:B------:R-:W-:-:S02]  /*75e0*/  FSEL R21, R21, 0.0083327032625675201416, !P0 ;  /* 0x3c0885e415157808 */ /* 0x000fc40004000000 */
[----:B------:R-:W-:Y:S01]  /*75f0*/  FADD R3, R10, -12583039 ;  /* 0xcb40007f0a037421 */ /* 0x000fe20000000000 */
[----:B------:R-:W-:Y:S01]  /*7600*/  FFMA R26, R4, R26, -0.0013887860113754868507 ;  /* 0xbab607ed041a7423 */ /* 0x000fe2000000001a */
[----:B------:R-:W-:Y:S02]  /*7610*/  FSEL R6, -R6, -0.16666662693023681641, !P0 ;  /* 0xbe2aaaa806067808 */ /* 0x000fe40004000100 */
[----:B------:R-:W-:-:S04]  /*7620*/  FFMA R3, R22, 1.4426950216293334961, -R3 ;  /* 0x3fb8aa3b16037823 */ /* 0x000fc80000000803 */
[----:B------:R-:W-:Y:S01]  /*7630*/  FFMA R22, R22, 1.925963033500011079e-08, R3 ;  /* 0x32a5706016167823 */ /* 0x000fe20000000003 */
[----:B------:R-:W-:-:S05]  /*7640*/  FSEL R3, R26, -0.00019574658654164522886, !P0 ;  /* 0xb94d41531a037808 */ /* 0x000fca0004000000 */
[----:B------:R-:W0:Y:S01]  /*7650*/  MUFU.EX2 R22, R22 ;  /* 0x0000001600167308 */ /* 0x000e220000000800 */
[----:B------:R-:W-:Y:S01]  /*7660*/  FFMA R21, R4, R3, R21 ;  /* 0x0000000304157223 */ /* 0x000fe20000000015 */
[----:B------:R-:W-:Y:S02]  /*7670*/  FSEL R3, R25, 1, P0 ;  /* 0x3f80000019037808 */ /* 0x000fe40000000000 */
[----:B------:R-:W-:Y:S01]  /*7680*/  LOP3.LUT P0, RZ, R24, 0x2, RZ, 0xc0, !PT ;  /* 0x0000000218ff7812 */ /* 0x000fe2000780c0ff */
[----:B------:R-:W-:Y:S01]  /*7690*/  FFMA R6, R4, R21, R6 ;  /* 0x0000001504067223 */ /* 0x000fe20000000006 */
[----:B------:R-:W-:Y:S02]  /*76a0*/  IMAD.SHL.U32 R21, R10, 0x800000, RZ ;  /* 0x008000000a157824 */ /* 0x000fe400078e00ff */
[----:B------:R-:W-:-:S04]  /*76b0*/  FFMA R4, R4, R3, RZ ;  /* 0x0000000304047223 */ /* 0x000fc800000000ff */
[----:B------:R-:W-:-:S05]  /*76c0*/  FFMA R3, R4, R6, R3 ;  /* 0x0000000604037223 */ /* 0x000fca0000000003 */
[----:B------:R-:W-:Y:S01]  /*76d0*/  @P0 FADD R3, RZ, -R3 ;  /* 0x80000003ff030221 */ /* 0x000fe20000000000 */
[----:B0-----:R-:W-:-:S04]  /*76e0*/  FMUL R4, R21, R22 ;  /* 0x0000001615047220 */ /* 0x001fc80000400000 */
[C---:B------:R-:W-:Y:S01]  /*76f0*/  FMUL R23, R4.reuse, R3 ;  /* 0x0000000304177220 */ /* 0x040fe20000400000 */
[----:B------:R-:W-:-:S07]  /*7700*/  FMUL R29, R4, R29 ;  /* 0x0000001d041d7220 */ /* 0x000fce0000400000 */
.L_x_35:
[----:B------:R-:W-:Y:S05]  /*7710*/  BSYNC.RECONVERGENT B0 ;  /* 0x0000000000007941 */ /* 0x000fea0003800200 */
.L_x_33:
[----:B------:R-:W-:Y:S02]  /*7720*/  VIADD R37, R37, 0x1 ;  /* 0x0000000125257836 */ /* 0x000fe40000000000 */
[C---:B------:R-:W-:Y:S01]  /*7730*/  FMUL R4, R23.reuse, R2 ;  /* 0x0000000217047220 */ /* 0x040fe20000400000 */
[-C--:B------:R-:W-:Y:S02]  /*7740*/  FMUL R3, R23, R0.reuse ;  /* 0x0000000017037220 */ /* 0x080fe40000400000 */
[----:B------:R-:W-:Y:S01]  /*7750*/  ISETP.NE.AND P0, PT, R37, UR7, PT ;  /* 0x0000000725007c0c */ /* 0x000fe2000bf05270 */
[C---:B------:R-:W-:Y:S01]  /*7760*/  FFMA R0, R29.reuse, R0, -R4 ;  /* 0x000000001d007223 */ /* 0x040fe20000000804 */
[----:B------:R-:W-:-:S11]  /*7770*/  FFMA R2, R29, R2, R3 ;  /* 0x000000021d027223 */ /* 0x000fd60000000003 */
[----:B------:R-:W-:Y:S05]  /*7780*/  @P0 BRA `(.L_x_57) ;  /* 0xffffffd800ec0947 */ /* 0x000fea000383ffff */
.L_x_28:
[----:B------:R-:W0:Y:S01]  /*7790*/  LDCU UR6, c[0x3][0x58] ;  /* 0x00c00b00ff0677ac */ /* 0x000e220008000800 */
[----:B------:R-:W-:Y:S01]  /*77a0*/  IMAD.MOV.U32 R11, RZ, RZ, R9 ;  /* 0x000000ffff0b7224 */ /* 0x000fe200078e0009 */
[----:B------:R-:W-:Y:S01]  /*77b0*/  CS2R R36, SRZ ;  /* 0x0000000000247805 */ /* 0x000fe2000001ff00 */
[----:B0-----:R-:W-:-:S09]  /*77c0*/  UISETP.GE.AND UP0, UPT, UR6, 0x1, UPT ;  /* 0x000000010600788c */ /* 0x001fd2000bf06270 */
[----:B------:R-:W-:Y:S05]  /*77d0*/  BRA.U !UP0, `(.L_x_58) ;  /* 0x0000002508247547 */ /* 0x000fea000b800000 */
[----:B------:R-:W-:Y:S01]  /*77e0*/  CS2R R36, SRZ ;  /* 0x0000000000247805 */ /* 0x000fe2000001ff00 */
[----:B------:R-:W-:-:S07]  /*77f0*/  IMAD.MOV.U32 R11, RZ, RZ, R9 ;  /* 0x000000ffff0b7224 */ /* 0x000fce00078e0009 */
.L_x_87:
[----:B------:R-:W0:Y:S01]  /*7800*/  LDC.64 R20, c[0x3][0x48] ;  /* 0x00c01200ff147b82 */ /* 0x000e220000000a00 */
[----:B------:R-:W1:Y:S01]  /*7810*/  LDCU.64 UR10, c[0x3][0x50] ;  /* 0x00c00a00ff0a77ac */ /* 0x000e620008000a00 */
[----:B0-----:R-:W-:-:S06]  /*7820*/  IMAD.WIDE.U32 R20, R37, 0x8, R20 ;  /* 0x0000000825147825 */ /* 0x001fcc00078e0014 */
[----:B------:R-:W2:Y:S01]  /*7830*/  LDG.E.64 R20, desc[UR8][R20.64] ;  /* 0x0000000814147981 */ /* 0x000ea2000c1e1b00 */
[----:B-1----:R-:W-:-:S05]  /*7840*/  IADD3 R22, P0, PT, R37, UR10, RZ ;  /* 0x0000000a25167c10 */ /* 0x002fca000ff1e0ff */
[----:B------:R-:W-:-:S05]  /*7850*/  IMAD.X R23, RZ, RZ, UR11, P0 ;  /* 0x0000000bff177e24 */ /* 0x000fca00080e06ff */
[----:B------:R-:W3:Y:S01]  /*7860*/  LDG.E.U8 R22, desc[UR8][R22.64] ;  /* 0x0000000816167981 */ /* 0x000ee2000c1e1100 */
[----:B------:R-:W-:Y:S01]  /*7870*/  SHF.R.S32.HI R3, RZ, 0x1f, R7 ;  /* 0x0000001fff037819 */ /* 0x000fe20000011407 */
        /* <DEDUP_REMOVED lines=9> */
.L_x_61:
[C---:B------:R-:W-:Y:S02]  /*7910*/  ISETP.GT.U32.AND P0, PT, R4.reuse, 0x1, PT ;  /* 0x000000010400780c */ /* 0x040fe40003f04070 */
[----:B------:R-:W-:Y:S02]  /*7920*/  LOP3.LUT R3, R4, 0x1, RZ, 0xc0, !PT ;  /* 0x0000000104037812 */ /* 0x000fe400078ec0ff */
[----:B------:R-:W-:Y:S02]  /*7930*/  ISETP.GT.U32.AND.EX P0, PT, R6, RZ, PT, P0 ;  /* 0x000000ff0600720c */ /* 0x000fe40003f04100 */
[----:B------:R-:W-:Y:S01]  /*7940*/  SHF.R.U64 R4, R4, 0x1, R6 ;  /* 0x0000000104047819 */ /* 0x000fe20000001206 */
[----:B------:R-:W-:Y:S01]  /*7950*/  IMAD.IADD R38, R3, 0x1, R38 ;  /* 0x0000000103267824 */ /* 0x000fe200078e0226 */
[----:B------:R-:W-:-:S09]  /*7960*/  SHF.R.U32.HI R6, RZ, 0x1, R6 ;  /* 0x00000001ff067819 */ /* 0x000fd20000011606 */
[----:B------:R-:W-:Y:S05]  /*7970*/  @P0 BRA `(.L_x_61) ;  /* 0xfffffffc00e40947 */ /* 0x000fea000383ffff */
.L_x_60:
[----:B------:R-:W-:Y:S05]  /*7980*/  BSYNC.RECONVERGENT B0 ;  /* 0x0000000000007941 */ /* 0x000fea0003800200 */
.L_x_59:
        /* <DEDUP_REMOVED lines=16> */
.L_x_62:
        /* <DEDUP_REMOVED lines=26> */
.L_x_64:
        /* <DEDUP_REMOVED lines=22> */
.L_x_69:
        /* <DEDUP_REMOVED lines=42> */
.L_x_68:
[----:B------:R-:W-:Y:S05]  /*8030*/  BSYNC.RECONVERGENT B1 ;  /* 0x0000000000017941 */ /* 0x000fea0003800200 */
.L_x_67:
        /* <DEDUP_REMOVED lines=29> */
.L_x_72:
        /* <DEDUP_REMOVED lines=42> */
.L_x_71:
[----:B------:R-:W-:Y:S05]  /*84b0*/  BSYNC.RECONVERGENT B1 ;  /* 0x0000000000017941 */ /* 0x000fea0003800200 */
.L_x_70:
        /* <DEDUP_REMOVED lines=15> */
.L_x_66:
        /* <DEDUP_REMOVED lines=10> */
.L_x_73:
        /* <DEDUP_REMOVED lines=46> */
.L_x_77:
        /* <DEDUP_REMOVED lines=42> */
.L_x_76:
[----:B------:R-:W-:Y:S05]  /*8bd0*/  BSYNC.RECONVERGENT B1 ;  /* 0x0000000000017941 */ /* 0x000fea0003800200 */
.L_x_75:
        /* <DEDUP_REMOVED lines=31> */
.L_x_80:
        /* <DEDUP_REMOVED lines=42> */
.L_x_79:
[----:B------:R-:W-:Y:S05]  /*9070*/  BSYNC.RECONVERGENT B1 ;  /* 0x0000000000017941 */ /* 0x000fea0003800200 */
.L_x_78:
        /* <DEDUP_REMOVED lines=19> */
.L_x_74:
        /* <DEDUP_REMOVED lines=20> */
.L_x_83:
        /* <DEDUP_REMOVED lines=42> */
.L_x_82:
[----:B------:R-:W-:Y:S05]  /*9590*/  BSYNC.RECONVERGENT B1 ;  /* 0x0000000000017941 */ /* 0x000fea0003800200 */
.L_x_81:
        /* <DEDUP_REMOVED lines=29> */
.L_x_86:
        /* <DEDUP_REMOVED lines=42> */
.L_x_85:
[----:B------:R-:W-:Y:S05]  /*9a10*/  BSYNC.RECONVERGENT B1 ;  /* 0x0000000000017941 */ /* 0x000fea0003800200 */
.L_x_84:
        /* <DEDUP_REMOVED lines=28> */
.L_x_65:
[----:B------:R-:W-:Y:S05]  /*9be0*/  BSYNC.RECONVERGENT B0 ;  /* 0x0000000000007941 */ /* 0x000fea0003800200 */
.L_x_63:
[----:B------:R-:W-:Y:S02]  /*9bf0*/  VIADD R37, R37, 0x1 ;  /* 0x0000000125257836 */ /* 0x000fe40000000000 */
[CC--:B------:R-:W-:Y:S01]  /*9c00*/  FMUL R4, R23.reuse, R36.reuse ;  /* 0x0000002417047220 */ /* 0x0c0fe20000400000 */
[-C--:B------:R-:W-:Y:S02]  /*9c10*/  FMUL R3, R23, R11.reuse ;  /* 0x0000000b17037220 */ /* 0x080fe40000400000 */
[----:B------:R-:W-:Y:S01]  /*9c20*/  ISETP.NE.AND P0, PT, R37, UR7, PT ;  /* 0x0000000725007c0c */ /* 0x000fe2000bf05270 */
[C---:B------:R-:W-:Y:S01]  /*9c30*/  FFMA R11, R29.reuse, R11, -R4 ;  /* 0x0000000b1d0b7223 */ /* 0x040fe20000000804 */
[----:B------:R-:W-:-:S11]  /*9c40*/  FFMA R36, R29, R36, R3 ;  /* 0x000000241d247223 */ /* 0x000fd60000000003 */
[----:B------:R-:W-:Y:S05]  /*9c50*/  @P0 BRA `(.L_x_87) ;  /* 0xffffffd800e80947 */ /* 0x000fea000383ffff */
[----:B------:R-:W0:Y:S02]  /*9c60*/  F2F.F64.F32 R36, R36 ;  /* 0x0000002400247310 */ /* 0x000e240000201800 */
.L_x_58:
[----:B------:R-:W1:Y:S01]  /*9c70*/  I2F.F64 R38, R5 ;  /* 0x0000000500267312 */ /* 0x000e620000201c00 */
[----:B------:R-:W-:Y:S01]  /*9c80*/  BSSY.RECONVERGENT B0, `(.L_x_88) ;  /* 0x0000006000007945 */ /* 0x000fe20003800200 */
[----:B------:R-:W-:Y:S01]  /*9c90*/  IMAD.MOV.U32 R33, RZ, RZ, 0x3ff00000 ;  /* 0x3ff00000ff217424 */ /* 0x000fe200078e00ff */
[----:B------:R-:W-:Y:S01]  /*9ca0*/  MOV R6, 0x9ce0 ;  /* 0x00009ce000067802 */ /* 0x000fe20000000f00 */
[----:B-1----:R-:W-:Y:S02]  /*9cb0*/  IMAD.MOV.U32 R4, RZ, RZ, R38 ;  /* 0x000000ffff047224 */ /* 0x002fe400078e0026 */
[----:B------:R-:W-:-:S07]  /*9cc0*/  IMAD.MOV.U32 R3, RZ, RZ, R39 ;  /* 0x000000ffff037224 */ /* 0x000fce00078e0027 */
[----:B0-----:R-:W-:Y:S05]  /*9cd0*/  CALL.REL.NOINC `($_Z6samplei$__internal_accurate_pow) ;  /* 0x0000000800087944 */ /* 0x001fea0003c00000 */
[----:B------:R-:W-:Y:S05]  /*9ce0*/  BSYNC.RECONVERGENT B0 ;  /* 0x0000000000007941 */ /* 0x000fea0003800200 */
.L_x_88:
[----:B------:R-:W-:Y:S01]  /*9cf0*/  SHF.R.U32.HI R6, RZ, 0x14, R39 ;  /* 0x00000014ff067819 */ /* 0x000fe20000011627 */
[----:B------:R-:W-:Y:S01]  /*9d00*/  IMAD.MOV.U32 R20, RZ, RZ, R4 ;  /* 0x000000ffff147224 */ /* 0x000fe200078e0004 */
[----:B------:R-:W-:Y:S01]  /*9d10*/  ISETP.NE.AND P1, PT, R5, RZ, PT ;  /* 0x000000ff0500720c */ /* 0x000fe20003f25270 */
[----:B------:R-:W-:Y:S01]  /*9d20*/  IMAD.MOV.U32 R21, RZ, RZ, R3 ;  /* 0x000000ffff157224 */ /* 0x000fe200078e0003 */
[----:B------:R-:W-:-:S05]  /*9d30*/  LOP3.LUT R6, R6, 0x7ff, RZ, 0xc0, !PT ;  /* 0x000007ff06067812 */ /* 0x000fca00078ec0ff */
[----:B------:R-:W-:Y:S01]  /*9d40*/  VIADD R23, R6, 0xfffffc0c ;  /* 0xfffffc0c06177836 */ /* 0x000fe20000000000 */
[----:B------:R-:W-:Y:S01]  /*9d50*/  DADD R20, -RZ, -R20 ;  /* 0x00000000ff147229 */ /* 0x000fe20000000914 */
[----:B------:R-:W0:Y:S03]  /*9d60*/  F2F.F64.F32 R6, R0 ;  /* 0x0000000000067310 */ /* 0x000e260000201800 */
[CC--:B------:R-:W-:Y:S02]  /*9d70*/  SHF.L.U32 R10, R38.reuse, R23.reuse, RZ ;  /* 0x00000017260a7219 */ /* 0x0c0fe400000006ff */
[----:B------:R-:W-:Y:S02]  /*9d80*/  SHF.L.U64.HI R38, R38, R23, R39 ;  /* 0x0000001726267219 */ /* 0x000fe40000010227 */
[----:B------:R-:W-:Y:S01]  /*9d90*/  ISETP.NE.U32.AND P0, PT, R10, RZ, PT ;  /* 0x000000ff0a00720c */ /* 0x000fe20003f05070 */
[----:B------:R-:W1:Y:S03]  /*9da0*/  F2F.F64.F32 R22, -R2 ;  /* 0x8000000200167310 */ /* 0x000e660000201800 */
[----:B------:R-:W-:-:S04]  /*9db0*/  ISETP.NE.AND.EX P0, PT, R38, -0x80000000, PT, P0 ;  /* 0x800000002600780c */ /* 0x000fc80003f05300 */
[----:B------:R-:W-:Y:S01]  /*9dc0*/  FSEL R20, R20, R4, !P0 ;  /* 0x0000000414147208 */ /* 0x000fe20004000000 */
[C---:B0-----:R-:W-:Y:S01]  /*9dd0*/  DMUL R6, R12.reuse, R6 ;  /* 0x000000060c067228 */ /* 0x041fe20000000000 */
[----:B------:R-:W-:Y:S01]  /*9de0*/  FSEL R3, R21, R3, !P0 ;  /* 0x0000000315037208 */ /* 0x000fe20004000000 */
[----:B------:R-:W0:Y:S01]  /*9df0*/  F2F.F64.F32 R4, R11 ;  /* 0x0000000b00047310 */ /* 0x000e220000201800 */
[----:B------:R-:W-:Y:S02]  /*9e00*/  FSEL R20, R20, RZ, P1 ;  /* 0x000000ff14147208 */ /* 0x000fe40000800000 */
[----:B------:R-:W-:Y:S01]  /*9e10*/  FSEL R21, R3, 1.875, P1 ;  /* 0x3ff0000003157808 */ /* 0x000fe20000800000 */
[----:B-1----:R-:W-:-:S04]  /*9e20*/  DMUL R22, R12, R22 ;  /* 0x000000160c167228 */ /* 0x002fc80000000000 */
[----:B------:R-:W1:Y:S01]  /*9e30*/  F2F.F32.F64 R26, R20 ;  /* 0x00000014001a7310 */ /* 0x000e620000301000 */
[----:B------:R-:W-:-:S03]  /*9e40*/  DMUL R24, RZ, R20 ;  /* 0x00000014ff187228 */ /* 0x000fc60000000000 */
[----:B0-----:R-:W-:-:S04]  /*9e50*/  DMUL R2, R22, R4 ;  /* 0x0000000416027228 */ /* 0x001fc80000000000 */
[----:B------:R-:W0:Y:S01]  /*9e60*/  F2F.F32.F64 R10, R24 ;  /* 0x00000018000a7310 */ /* 0x000e220000301000 */
[----:B------:R-:W-:-:S03]  /*9e70*/  DMUL R22, R22, R36 ;  /* 0x0000002416167228 */ /* 0x000fc60000000000 */
[----:B------:R-:W-:-:S04]  /*9e80*/  DFMA R2, R6, R36, R2 ;  /* 0x000000240602722b */ /* 0x000fc80000000002 */
[----:B-1----:R-:W1:Y:S01]  /*9e90*/  F2F.F64.F32 R26, R26 ;  /* 0x0000001a001a7310 */ /* 0x002e620000201800 */
[----:B------:R-:W-:Y:S01]  /*9ea0*/  DFMA R22, R6, R4, -R22 ;  /* 0x000000040616722b */ /* 0x000fe20000000816 */
[----:B------:R-:W2:Y:S06]  /*9eb0*/  LDC.64 R6, c[0x4][0x40] ;  /* 0x01001000ff067b82 */ /* 0x000eac0000000a00 */
[----:B0-----:R-:W0:Y:S01]  /*9ec0*/  F2F.F64.F32 R10, R10 ;  /* 0x0000000a000a7310 */ /* 0x001e220000201800 */
[----:B-1----:R-:W-:-:S08]  /*9ed0*/  DMUL R2, R2, R26 ;  /* 0x0000001a02027228 */ /* 0x002fd00000000000 */
[----:B0-----:R-:W-:-:S10]  /*9ee0*/  DFMA R2, R22, R10, R2 ;  /* 0x0000000a1602722b */ /* 0x001fd40000000002 */
[----:B------:R-:W0:Y:S08]  /*9ef0*/  F2F.F32.F64 R2, R2 ;  /* 0x0000000200027310 */ /* 0x000e300000301000 */
[----:B0-----:R-:W2:Y:S02]  /*9f00*/  F2F.F64.F32 R4, R2 ;  /* 0x0000000200047310 */ /* 0x001ea40000201800 */
[----:B--2---:R0:W-:Y:S01]  /*9f10*/  REDG.E.ADD.F64.RN.STRONG.GPU desc[UR8][R6.64], R4 ;  /* 0x00000004060079a6 */ /* 0x0041e2000c12ff08 */
[----:B------:R-:W-:-:S04]  /*9f20*/  UIADD3 UR5, UPT, UPT, UR5, 0x1, URZ ;  /* 0x0000000105057890 */ /* 0x000fc8000fffe0ff */
[----:B------:R-:W-:-:S09]  /*9f30*/  UISETP.NE.AND UP0, UPT, UR5, 0x400, UPT ;  /* 0x000004000500788c */ /* 0x000fd2000bf05270 */
[----:B0-----:R-:W-:Y:S05]  /*9f40*/  BRA.U UP0, `(.L_x_89) ;  /* 0xffffffb100007547 */ /* 0x001fea000b83ffff */
[----:B------:R-:W-:Y:S05]  /*9f50*/  EXIT ;  /* 0x000000000000794d */ /* 0x000fea0003800000 */
        .weak           $__internal_0_$__cuda_sm20_dblrcp_rn_slowpath_v3
        .type           $__internal_0_$__cuda_sm20_dblrcp_rn_slowpath_v3,@function
        .size           $__internal_0_$__cuda_sm20_dblrcp_rn_slowpath_v3,($__internal_1_$__cuda_sm20_dsqrt_rn_f64_mediumpath_v1 - $__internal_0_$__cuda_sm20_dblrcp_rn_slowpath_v3)
$__internal_0_$__cuda_sm20_dblrcp_rn_slowpath_v3:
[----:B------:R-:W-:Y:S01]  /*9f60*/  DSETP.GTU.AND P1, PT, |R10|, +INF , PT ;  /* 0x7ff000000a00742a */ /* 0x000fe20003f2c200 */
[----:B------:R-:W-:-:S13]  /*9f70*/  BSSY.RECONVERGENT B1, `(.L_x_90) ;  /* 0x0000024000017945 */ /* 0x000fda0003800200 */
[----:B------:R-:W-:Y:S05]  /*9f80*/  @P1 BRA `(.L_x_91) ;  /* 0x0000000000801947 */ /* 0x000fea0003800000 */
[----:B------:R-:W-:-:S05]  /*9f90*/  LOP3.LUT R6, R11, 0x7fffffff, RZ, 0xc0, !PT ;  /* 0x7fffffff0b067812 */ /* 0x000fca00078ec0ff */
[----:B------:R-:W-:-:S05]  /*9fa0*/  VIADD R4, R6, 0xffffffff ;  /* 0xffffffff06047836 */ /* 0x000fca0000000000 */
[----:B------:R-:W-:-:S13]  /*9fb0*/  ISETP.GE.U32.AND P1, PT, R4, 0x7fefffff, PT ;  /* 0x7fefffff0400780c */ /* 0x000fda0003f26070 */
[----:B------:R-:W-:Y:S01]  /*9fc0*/  @P1 LOP3.LUT R5, R11, 0x7ff00000, RZ, 0x3c, !PT ;  /* 0x7ff000000b051812 */ /* 0x000fe200078e3cff */
[----:B------:R-:W-:Y:S01]  /*9fd0*/  @P1 IMAD.MOV.U32 R4, RZ, RZ, RZ ;  /* 0x000000ffff041224 */ /* 0x000fe200078e00ff */
[----:B------:R-:W-:Y:S06]  /*9fe0*/  @P1 BRA `(.L_x_92) ;  /* 0x0000000000701947 */ /* 0x000fec0003800000 */
[----:B------:R-:W-:-:S13]  /*9ff0*/  ISETP.GE.U32.AND P1, PT, R6, 0x1000001, PT ;  /* 0x010000010600780c */ /* 0x000fda0003f26070 */
[----:B------:R-:W-:Y:S05]  /*a000*/  @!P1 BRA `(.L_x_93) ;  /* 0x0000000000389947 */ /* 0x000fea0003800000 */
[----:B------:R-:W-:Y:S02]  /*a010*/  VIADD R5, R11, 0xc0200000 ;  /* 0xc02000000b057836 */ /* 0x000fe40000000000 */
[----:B------:R-:W-:Y:S02]  /*a020*/  IMAD.MOV.U32 R4, RZ, RZ, R10 ;  /* 0x000000ffff047224 */ /* 0x000fe400078e000a */
[----:B------:R-:W0:Y:S01]  /*a030*/  MUFU.RCP64H R7, R5 ;  /* 0x0000000500077308 */ /* 0x000e220000001800 */
[----:B------:R-:W-:-:S06]  /*a040*/  IMAD.MOV.U32 R6, RZ, RZ, R9 ;  /* 0x000000ffff067224 */ /* 0x000fcc00078e0009 */
[----:B0-----:R-:W-:-:S08]  /*a050*/  DFMA R8, -R4, R6, 1 ;  /* 0x3ff000000408742b */ /* 0x001fd00000000106 */
[----:B------:R-:W-:-:S08]  /*a060*/  DFMA R8, R8, R8, R8 ;  /* 0x000000080808722b */ /* 0x000fd00000000008 */
[----:B------:R-:W-:-:S08]  /*a070*/  DFMA R8, R6, R8, R6 ;  /* 0x000000080608722b */ /* 0x000fd00000000006 */
[----:B------:R-:W-:-:S08]  /*a080*/  DFMA R6, -R4, R8, 1 ;  /* 0x3ff000000406742b */ /* 0x000fd00000000108 */
[----:B------:R-:W-:-:S08]  /*a090*/  DFMA R6, R8, R6, R8 ;  /* 0x000000060806722b */ /* 0x000fd00000000008 */
[----:B------:R-:W-:-:S08]  /*a0a0*/  DMUL R6, R6, 2.2250738585072013831e-308 ;  /* 0x0010000006067828 */ /* 0x000fd00000000000 */
[----:B------:R-:W-:-:S08]  /*a0b0*/  DFMA R8, -R10, R6, 1 ;  /* 0x3ff000000a08742b */ /* 0x000fd00000000106 */
[----:B------:R-:W-:-:S08]  /*a0c0*/  DFMA R8, R8, R8, R8 ;  /* 0x000000080808722b */ /* 0x000fd00000000008 */
[----:B------:R-:W-:Y:S01]  /*a0d0*/  DFMA R4, R6, R8, R6 ;  /* 0x000000080604722b */ /* 0x000fe20000000006 */
[----:B------:R-:W-:Y:S10]  /*a0e0*/  BRA `(.L_x_92) ;  /* 0x0000000000307947 */ /* 0x000ff40003800000 */
.L_x_93:
[----:B------:R-:W-:Y:S01]  /*a0f0*/  DMUL R6, R10, 8.11296384146066816958e+31 ;  /* 0x469000000a067828 */ /* 0x000fe20000000000 */
[----:B------:R-:W-:-:S05]  /*a100*/  IMAD.MOV.U32 R4, RZ, RZ, R9 ;  /* 0x000000ffff047224 */ /* 0x000fca00078e0009 */
[----:B------:R-:W0:Y:S02]  /*a110*/  MUFU.RCP64H R5, R7 ;  /* 0x0000000700057308 */ /* 0x000e240000001800 */
[----:B0-----:R-:W-:-:S08]  /*a120*/  DFMA R8, -R6, R4, 1 ;  /* 0x3ff000000608742b */ /* 0x001fd00000000104 */
[----:B------:R-:W-:-:S08]  /*a130*/  DFMA R8, R8, R8, R8 ;  /* 0x000000080808722b */ /* 0x000fd00000000008 */
[----:B------:R-:W-:-:S08]  /*a140*/  DFMA R8, R4, R8, R4 ;  /* 0x000000080408722b */ /* 0x000fd00000000004 */
[----:B------:R-:W-:-:S08]  /*a150*/  DFMA R4, -R6, R8, 1 ;  /* 0x3ff000000604742b */ /* 0x000fd00000000108 */
[----:B------:R-:W-:-:S08]  /*a160*/  DFMA R4, R8, R4, R8 ;  /* 0x000000040804722b */ /* 0x000fd00000000008 */
[----:B------:R-:W-:Y:S01]  /*a170*/  DMUL R4, R4, 8.11296384146066816958e+31 ;  /* 0x4690000004047828 */ /* 0x000fe20000000000 */
[----:B------:R-:W-:Y:S10]  /*a180*/  BRA `(.L_x_92) ;  /* 0x0000000000087947 */ /* 0x000ff40003800000 */
.L_x_91:
[----:B------:R-:W-:Y:S01]  /*a190*/  LOP3.LUT R5, R11, 0x80000, RZ, 0xfc, !PT ;  /* 0x000800000b057812 */ /* 0x000fe200078efcff */
[----:B------:R-:W-:-:S07]  /*a1a0*/  IMAD.MOV.U32 R4, RZ, RZ, R10 ;  /* 0x000000ffff047224 */ /* 0x000fce00078e000a */
.L_x_92:
[----:B------:R-:W-:Y:S05]  /*a1b0*/  BSYNC.RECONVERGENT B1 ;  /* 0x0000000000017941 */ /* 0x000fea0003800200 */
.L_x_90:
[----:B------:R-:W-:Y:S02]  /*a1c0*/  IMAD.MOV.U32 R8, RZ, RZ, R4 ;  /* 0x000000ffff087224 */ /* 0x000fe400078e0004 */
[----:B------:R-:W-:Y:S02]  /*a1d0*/  IMAD.MOV.U32 R9, RZ, RZ, R5 ;  /* 0x000000ffff097224 */ /* 0x000fe400078e0005 */
[----:B------:R-:W-:Y:S02]  /*a1e0*/  IMAD.MOV.U32 R4, RZ, RZ, R0 ;  /* 0x000000ffff047224 */ /* 0x000fe400078e0000 */
[----:B------:R-:W-:-:S04]  /*a1f0*/  IMAD.MOV.U32 R5, RZ, RZ, 0x0 ;  /* 0x00000000ff057424 */ /* 0x000fc800078e00ff */
[----:B------:R-:W-:Y:S05]  /*a200*/  RET.REL.NODEC R4 `(_Z6samplei) ;  /* 0xffffff5c047c7950 */ /* 0x000fea0003c3ffff */
        .weak           $__internal_1_$__cuda_sm20_dsqrt_rn_f64_mediumpath_v1
        .type           $__internal_1_$__cuda_sm20_dsqrt_rn_f64_mediumpath_v1,@function
        .size           $__internal_1_$__cuda_sm20_dsqrt_rn_f64_mediumpath_v1,($_Z6samplei$__internal_accurate_pow - $__internal_1_$__cuda_sm20_dsqrt_rn_f64_mediumpath_v1)
$__internal_1_$__cuda_sm20_dsqrt_rn_f64_mediumpath_v1:
[----:B------:R-:W-:Y:S01]  /*a210*/  ISETP.GE.U32.AND P1, PT, R6, -0x3400000, PT ;  /* 0xfcc000000600780c */ /* 0x000fe20003f26070 */
[----:B------:R-:W-:Y:S01]  /*a220*/  BSSY.RECONVERGENT B1, `(.L_x_94) ;  /* 0x0000028000017945 */ /* 0x000fe20003800200 */
[----:B------:R-:W-:Y:S02]  /*a230*/  IMAD.MOV.U32 R8, RZ, RZ, R10 ;  /* 0x000000ffff087224 */ /* 0x000fe400078e000a */
[----:B------:R-:W-:Y:S02]  /*a240*/  IMAD.MOV.U32 R4, RZ, RZ, R14 ;  /* 0x000000ffff047224 */ /* 0x000fe400078e000e */
[----:B------:R-:W-:Y:S02]  /*a250*/  IMAD.MOV.U32 R5, RZ, RZ, R15 ;  /* 0x000000ffff057224 */ /* 0x000fe400078e000f */
[----:B------:R-:W-:Y:S02]  /*a260*/  IMAD.MOV.U32 R6, RZ, RZ, R2 ;  /* 0x000000ffff067224 */ /* 0x000fe400078e0002 */
[----:B------:R-:W-:-:S03]  /*a270*/  IMAD.MOV.U32 R7, RZ, RZ, R3 ;  /* 0x000000ffff077224 */ /* 0x000fc600078e0003 */
[----:B------:R-:W-:Y:S05]  /*a280*/  @!P1 BRA `(.L_x_95) ;  /* 0x0000000000209947 */ /* 0x000fea0003800000 */
[----:B------:R-:W-:-:S10]  /*a290*/  DFMA.RM R4, R4, R8, R12 ;  /* 0x000000080404722b */ /* 0x000fd4000000400c */
[----:B------:R-:W-:-:S05]  /*a2a0*/  IADD3 R8, P1, PT, R4, 0x1, RZ ;  /* 0x0000000104087810 */ /* 0x000fca0007f3e0ff */
[----:B------:R-:W-:-:S06]  /*a2b0*/  IMAD.X R9, RZ, RZ, R5, P1 ;  /* 0x000000ffff097224 */ /* 0x000fcc00008e0605 */
[----:B------:R-:W-:-:S08]  /*a2c0*/  DFMA.RP R6, -R4, R8, R6 ;  /* 0x000000080406722b */ /* 0x000fd00000008106 */
[----:B------:R-:W-:-:S06]  /*a2d0*/  DSETP.GT.AND P1, PT, R6, RZ, PT ;  /* 0x000000ff0600722a */ /* 0x000fcc0003f24000 */
[----:B------:R-:W-:Y:S02]  /*a2e0*/  FSEL R4, R8, R4, P1 ;  /* 0x0000000408047208 */ /* 0x000fe40000800000 */
[----:B------:R-:W-:Y:S01]  /*a2f0*/  FSEL R5, R9, R5, P1 ;  /* 0x0000000509057208 */ /* 0x000fe20000800000 */
[----:B------:R-:W-:Y:S06]  /*a300*/  BRA `(.L_x_96) ;  /* 0x0000000000647947 */ /* 0x000fec0003800000 */
.L_x_95:
[----:B------:R-:W-:-:S14]  /*a310*/  DSETP.NE.AND P1, PT, R6, RZ, PT ;  /* 0x000000ff0600722a */ /* 0x000fdc0003f25000 */
[----:B------:R-:W-:Y:S05]  /*a320*/  @!P1 BRA `(.L_x_97) ;  /* 0x0000000000589947 */ /* 0x000fea0003800000 */
[----:B------:R-:W-:-:S13]  /*a330*/  ISETP.GE.AND P1, PT, R7, RZ, PT ;  /* 0x000000ff0700720c */ /* 0x000fda0003f26270 */
[----:B------:R-:W-:Y:S02]  /*a340*/  @!P1 IMAD.MOV.U32 R4, RZ, RZ, 0x0 ;  /* 0x00000000ff049424 */ /* 0x000fe400078e00ff */
[----:B------:R-:W-:Y:S01]  /*a350*/  @!P1 IMAD.MOV.U32 R5, RZ, RZ, -0x80000 ;  /* 0xfff80000ff059424 */ /* 0x000fe200078e00ff */
[----:B------:R-:W-:Y:S06]  /*a360*/  @!P1 BRA `(.L_x_96) ;  /* 0x00000000004c9947 */ /* 0x000fec0003800000 */
[----:B------:R-:W-:-:S13]  /*a370*/  ISETP.GT.AND P1, PT, R7, 0x7fefffff, PT ;  /* 0x7fefffff0700780c */ /* 0x000fda0003f24270 */
[----:B------:R-:W-:Y:S05]  /*a380*/  @P1 BRA `(.L_x_97) ;  /* 0x0000000000401947 */ /* 0x000fea0003800000 */
[----:B------:R-:W-:Y:S01]  /*a390*/  DMUL R4, R6, 8.11296384146066816958e+31 ;  /* 0x4690000006047828 */ /* 0x000fe20000000000 */
[----:B------:R-:W-:Y:S02]  /*a3a0*/  IMAD.MOV.U32 R10, RZ, RZ, 0x0 ;  /* 0x00000000ff0a7424 */ /* 0x000fe400078e00ff */
[----:B------:R-:W-:Y:S02]  /*a3b0*/  IMAD.MOV.U32 R6, RZ, RZ, RZ ;  /* 0x000000ffff067224 */ /* 0x000fe400078e00ff */
[----:B------:R-:W-:Y:S01]  /*a3c0*/  IMAD.MOV.U32 R11, RZ, RZ, 0x3fd80000 ;  /* 0x3fd80000ff0b7424 */ /* 0x000fe200078e00ff */
[----:B------:R-:W0:Y:S03]  /*a3d0*/  MUFU.RSQ64H R7, R5 ;  /* 0x0000000500077308 */ /* 0x000e260000001c00 */
[----:B0-----:R-:W-:-:S08]  /*a3e0*/  DMUL R8, R6, R6 ;  /* 0x0000000606087228 */ /* 0x001fd00000000000 */
[----:B------:R-:W-:-:S08]  /*a3f0*/  DFMA R8, R4, -R8, 1 ;  /* 0x3ff000000408742b */ /* 0x000fd00000000808 */
[----:B------:R-:W-:Y:S02]  /*a400*/  DFMA R10, R8, R10, 0.5 ;  /* 0x3fe00000080a742b */ /* 0x000fe4000000000a */
[----:B------:R-:W-:-:S08]  /*a410*/  DMUL R8, R6, R8 ;  /* 0x0000000806087228 */ /* 0x000fd00000000000 */
[----:B------:R-:W-:-:S08]  /*a420*/  DFMA R8, R10, R8, R6 ;  /* 0x000000080a08722b */ /* 0x000fd00000000006 */
[----:B------:R-:W-:Y:S02]  /*a430*/  DMUL R6, R4, R8 ;  /* 0x0000000804067228 */ /* 0x000fe40000000000 */
[----:B------:R-:W-:-:S06]  /*a440*/  VIADD R9, R9, 0xfff00000 ;  /* 0xfff0000009097836 */ /* 0x000fcc0000000000 */
[----:B------:R-:W-:-:S08]  /*a450*/  DFMA R10, R6, -R6, R4 ;  /* 0x80000006060a722b */ /* 0x000fd00000000004 */
[----:B------:R-:W-:-:S10]  /*a460*/  DFMA R4, R8, R10, R6 ;  /* 0x0000000a0804722b */ /* 0x000fd40000000006 */
[----:B------:R-:W-:Y:S01]  /*a470*/  VIADD R5, R5, 0xfcb00000 ;  /* 0xfcb0000005057836 */ /* 0x000fe20000000000 */
[----:B------:R-:W-:Y:S06]  /*a480*/  BRA `(.L_x_96) ;  /* 0x0000000000047947 */ /* 0x000fec0003800000 */
.L_x_97:
[----:B------:R-:W-:-:S11]  /*a490*/  DADD R4, R6, R6 ;  /* 0x0000000006047229 */ /* 0x000fd60000000006 */
.L_x_96:
[----:B------:R-:W-:Y:S05]  /*a4a0*/  BSYNC.RECONVERGENT B1 ;  /* 0x0000000000017941 */ /* 0x000fea0003800200 */
.L_x_94:
[----:B------:R-:W-:Y:S02]  /*a4b0*/  IMAD.MOV.U32 R6, RZ, RZ, R4 ;  /* 0x000000ffff067224 */ /* 0x000fe400078e0004 */
[----:B------:R-:W-:Y:S02]  /*a4c0*/  IMAD.MOV.U32 R7, RZ, RZ, R5 ;  /* 0x000000ffff077224 */ /* 0x000fe400078e0005 */
[----:B------:R-:W-:Y:S02]  /*a4d0*/  IMAD.MOV.U32 R4, RZ, RZ, R0 ;  /* 0x000000ffff047224 */ /* 0x000fe400078e0000 */
[----:B------:R-:W-:-:S04]  /*a4e0*/  IMAD.MOV.U32 R5, RZ, RZ, 0x0 ;  /* 0x00000000ff057424 */ /* 0x000fc800078e00ff */
[----:B------:R-:W-:Y:S05]  /*a4f0*/  RET.REL.NODEC R4 `(_Z6samplei) ;  /* 0xffffff5804c07950 */ /* 0x000fea0003c3ffff */
        .type           $_Z6samplei$__internal_accurate_pow,@function
        .size           $_Z6samplei$__internal_accurate_pow,(.L_x_102 - $_Z6samplei$__internal_accurate_pow)
$_Z6samplei$__internal_accurate_pow:
[----:B------:R-:W-:Y:S01]  /*a500*/  ISETP.GT.U32.AND P1, PT, R33, 0xfffff, PT ;  /* 0x000fffff2100780c */ /* 0x000fe20003f24070 */
[----:B------:R-:W-:Y:S01]  /*a510*/  IMAD.U32 R32, RZ, RZ, UR4 ;  /* 0x00000004ff207e24 */ /* 0x000fe2000f8e00ff */
[----:B------:R-:W-:Y:S01]  /*a520*/  UMOV UR10, 0x7d2cafe2 ;  /* 0x7d2cafe2000a7882 */ /* 0x000fe20000000000 */
[----:B------:R-:W-:Y:S01]  /*a530*/  IMAD.MOV.U32 R10, RZ, RZ, R33 ;  /* 0x000000ffff0a7224 */ /* 0x000fe200078e0021 */
[----:B------:R-:W-:Y:S01]  /*a540*/  UMOV UR11, 0x3eb0f5ff ;  /* 0x3eb0f5ff000b7882 */ /* 0x000fe20000000000 */
[----:B------:R-:W-:Y:S01]  /*a550*/  IMAD.U32 R26, RZ, RZ, UR4 ;  /* 0x00000004ff1a7e24 */ /* 0x000fe2000f8e00ff */
[----:B------:R-:W-:Y:S01]  /*a560*/  UMOV UR12, 0x3b39803f ;  /* 0x3b39803f000c7882 */ /* 0x000fe20000000000 */
[----:B------:R-:W-:Y:S01]  /*a570*/  IMAD.MOV.U32 R20, RZ, RZ, RZ ;  /* 0x000000ffff147224 */ /* 0x000fe200078e00ff */
[----:B------:R-:W-:-:S05]  /*a580*/  UMOV UR13, 0x3c7abc9e ;  /* 0x3c7abc9e000d7882 */ /* 0x000fca0000000000 */
[----:B------:R-:W-:-:S10]  /*a590*/  @!P1 DMUL R30, R32, 1.80143985094819840000e+16 ;  /* 0x43500000201e9828 */ /* 0x000fd40000000000 */
[----:B------:R-:W-:Y:S02]  /*a5a0*/  @!P1 IMAD.MOV.U32 R10, RZ, RZ, R31 ;  /* 0x000000ffff0a9224 */ /* 0x000fe400078e001f */
[----:B------:R-:W-:-:S03]  /*a5b0*/  @!P1 IMAD.MOV.U32 R26, RZ, RZ, R30 ;  /* 0x000000ffff1a9224 */ /* 0x000fc600078e001e */
[----:B------:R-:W-:-:S04]  /*a5c0*/  LOP3.LUT R10, R10, 0x800fffff, RZ, 0xc0, !PT ;  /* 0x800fffff0a0a7812 */ /* 0x000fc800078ec0ff */
[----:B------:R-:W-:Y:S02]  /*a5d0*/  LOP3.LUT R27, R10, 0x3ff00000, RZ, 0xfc, !PT ;  /* 0x3ff000000a1b7812 */ /* 0x000fe400078efcff */
[----:B------:R-:W-:Y:S02]  /*a5e0*/  SHF.R.U32.HI R10, RZ, 0x14, R33 ;  /* 0x00000014ff0a7819 */ /* 0x000fe40000011621 */
[----:B------:R-:W-:Y:S02]  /*a5f0*/  ISETP.GE.U32.AND P2, PT, R27, 0x3ff6a09f, PT ;  /* 0x3ff6a09f1b00780c */ /* 0x000fe40003f46070 */
[----:B------:R-:W-:-:S11]  /*a600*/  @!P1 LEA.HI R10, R31, 0xffffffca, RZ, 0xc ;  /* 0xffffffca1f0a9811 */ /* 0x000fd600078f60ff */
[----:B------:R-:W-:-:S04]  /*a610*/  @P2 VIADD R21, R27, 0xfff00000 ;  /* 0xfff000001b152836 */ /* 0x000fc80000000000 */
[----:B------:R-:W-:-:S06]  /*a620*/  @P2 IMAD.MOV.U32 R27, RZ, RZ, R21 ;  /* 0x000000ffff1b2224 */ /* 0x000fcc00078e0015 */
[C---:B------:R-:W-:Y:S02]  /*a630*/  DADD R28, R26.reuse, 1 ;  /* 0x3ff000001a1c7429 */ /* 0x040fe40000000000 */
[----:B------:R-:W-:-:S04]  /*a640*/  DADD R26, R26, -1 ;  /* 0xbff000001a1a7429 */ /* 0x000fc80000000000 */
[----:B------:R-:W0:Y:S02]  /*a650*/  MUFU.RCP64H R21, R29 ;  /* 0x0000001d00157308 */ /* 0x000e240000001800 */
[----:B0-----:R-:W-:-:S08]  /*a660*/  DFMA R24, -R28, R20, 1 ;  /* 0x3ff000001c18742b */ /* 0x001fd00000000114 */
[----:B------:R-:W-:-:S08]  /*a670*/  DFMA R24, R24, R24, R24 ;  /* 0x000000181818722b */ /* 0x000fd00000000018 */
[----:B------:R-:W-:-:S08]  /*a680*/  DFMA R24, R20, R24, R20 ;  /* 0x000000181418722b */ /* 0x000fd00000000014 */
[----:B------:R-:W-:-:S08]  /*a690*/  DMUL R20, R26, R24 ;  /* 0x000000181a147228 */ /* 0x000fd00000000000 */
[----:B------:R-:W-:-:S08]  /*a6a0*/  DFMA R20, R26, R24, R20 ;  /* 0x000000181a14722b */ /* 0x000fd00000000014 */
[----:B------:R-:W-:Y:S02]  /*a6b0*/  DADD R22, R26, -R20 ;  /* 0x000000001a167229 */ /* 0x000fe40000000814 */
[----:B------:R-:W-:-:S06]  /*a6c0*/  DMUL R28, R20, R20 ;  /* 0x00000014141c7228 */ /* 0x000fcc0000000000 */
[----:B------:R-:W-:-:S08]  /*a6d0*/  DADD R22, R22, R22 ;  /* 0x0000000016167229 */ /* 0x000fd00000000016 */
[----:B------:R-:W-:Y:S01]  /*a6e0*/  DFMA R22, R26, -R20, R22 ;  /* 0x800000141a16722b */ /* 0x000fe20000000016 */
[----:B------:R-:W-:Y:S02]  /*a6f0*/  IMAD.MOV.U32 R26, RZ, RZ, 0x41ad3b5a ;  /* 0x41ad3b5aff1a7424 */ /* 0x000fe400078e00ff */
[----:B------:R-:W-:-:S05]  /*a700*/  IMAD.MOV.U32 R27, RZ, RZ, 0x3ed0f5d2 ;  /* 0x3ed0f5d2ff1b7424 */ /* 0x000fca00078e00ff */
[----:B------:R-:W-:Y:S02]  /*a710*/  DMUL R22, R24, R22 ;  /* 0x0000001618167228 */ /* 0x000fe40000000000 */
[----:B------:R-:W-:Y:S01]  /*a720*/  DFMA R26, R28, UR10, R26 ;  /* 0x0000000a1c1a7c2b */ /* 0x000fe2000800001a */
[----:B------:R-:W-:Y:S01]  /*a730*/  UMOV UR10, 0x75488a3f ;  /* 0x75488a3f000a7882 */ /* 0x000fe20000000000 */
[----:B------:R-:W-:-:S06]  /*a740*/  UMOV UR11, 0x3ef3b20a ;  /* 0x3ef3b20a000b7882 */ /* 0x000fcc0000000000 */
[----:B------:R-:W-:Y:S01]  /*a750*/  DFMA R26, R28, R26, UR10 ;  /* 0x0000000a1c1a7e2b */ /* 0x000fe2000800001a */
        /* <DEDUP_REMOVED lines=14> */
[----:B------:R-:W-:-:S08]  /*a840*/  DFMA R24, R28, R26, UR10 ;  /* 0x0000000a1c187e2b */ /* 0x000fd0000800001a */
[----:B------:R-:W-:Y:S01]  /*a850*/  DADD R30, -R24, UR10 ;  /* 0x0000000a181e7e29 */ /* 0x000fe20008000100 */
[----:B------:R-:W-:Y:S01]  /*a860*/  UMOV UR10, 0xb9e7b0 ;  /* 0x00b9e7b0000a7882 */ /* 0x000fe20000000000 */
[----:B------:R-:W-:-:S06]  /*a870*/  UMOV UR11, 0x3c46a4cb ;  /* 0x3c46a4cb000b7882 */ /* 0x000fcc0000000000 */
[----:B------:R-:W-:Y:S02]  /*a880*/  DFMA R26, R28, R26, R30 ;  /* 0x0000001a1c1a722b */ /* 0x000fe4000000001e */
[----:B------:R-:W-:Y:S01]  /*a890*/  DMUL R28, R20, R20 ;  /* 0x00000014141c7228 */ /* 0x000fe20000000000 */
[----:B------:R-:W-:Y:S02]  /*a8a0*/  VIADD R31, R23, 0x100000 ;  /* 0x00100000171f7836 */ /* 0x000fe40000000000 */
[----:B------:R-:W-:-:S03]  /*a8b0*/  IMAD.MOV.U32 R30, RZ, RZ, R22 ;  /* 0x000000ffff1e7224 */ /* 0x000fc600078e0016 */
[----:B------:R-:W-:Y:S01]  /*a8c0*/  DADD R26, R26, -UR10 ;  /* 0x8000000a1a1a7e29 */ /* 0x000fe20008000000 */
[----:B------:R-:W-:Y:S01]  /*a8d0*/  UMOV UR10, 0x80000000 ;  /* 0x80000000000a7882 */ /* 0x000fe20000000000 */
[----:B------:R-:W-:Y:S01]  /*a8e0*/  DFMA R32, R20, R20, -R28 ;  /* 0x000000141420722b */ /* 0x000fe2000000081c */
[----:B------:R-:W-:-:S07]  /*a8f0*/  UMOV UR11, 0x43300000 ;  /* 0x43300000000b7882 */ /* 0x000fce0000000000 */
[C---:B------:R-:W-:Y:S02]  /*a900*/  DFMA R30, R20.reuse, R30, R32 ;  /* 0x0000001e141e722b */ /* 0x040fe40000000020 */
[----:B------:R-:W-:-:S08]  /*a910*/  DMUL R32, R20, R28 ;  /* 0x0000001c14207228 */ /* 0x000fd00000000000 */
[----:B------:R-:W-:-:S08]  /*a920*/  DFMA R34, R20, R28, -R32 ;  /* 0x0000001c1422722b */ /* 0x000fd00000000820 */
[----:B------:R-:W-:Y:S02]  /*a930*/  DFMA R34, R22, R28, R34 ;  /* 0x0000001c1622722b */ /* 0x000fe40000000022 */
[----:B------:R-:W-:-:S06]  /*a940*/  DADD R28, R24, R26 ;  /* 0x00000000181c7229 */ /* 0x000fcc000000001a */
[----:B------:R-:W-:Y:S02]  /*a950*/  DFMA R30, R20, R30, R34 ;  /* 0x0000001e141e722b */ /* 0x000fe40000000022 */
[----:B------:R-:W-:-:S08]  /*a960*/  DADD R34, R24, -R28 ;  /* 0x0000000018227229 */ /* 0x000fd0000000081c */
[----:B------:R-:W-:Y:S02]  /*a970*/  DADD R34, R26, R34 ;  /* 0x000000001a227229 */ /* 0x000fe40000000022 */
[----:B------:R-:W-:-:S08]  /*a980*/  DMUL R26, R28, R32 ;  /* 0x000000201c1a7228 */ /* 0x000fd00000000000 */
[----:B------:R-:W-:-:S08]  /*a990*/  DFMA R24, R28, R32, -R26 ;  /* 0x000000201c18722b */ /* 0x000fd0000000081a */
[----:B------:R-:W-:-:S08]  /*a9a0*/  DFMA R24, R28, R30, R24 ;  /* 0x0000001e1c18722b */ /* 0x000fd00000000018 */
[----:B------:R-:W-:-:S08]  /*a9b0*/  DFMA R34, R34, R32, R24 ;  /* 0x000000202222722b */ /* 0x000fd00000000018 */
[----:B------:R-:W-:-:S08]  /*a9c0*/  DADD R28, R26, R34 ;  /* 0x000000001a1c7229 */ /* 0x000fd00000000022 */
[--C-:B------:R-:W-:Y:S02]  /*a9d0*/  DADD R24, R20, R28.reuse ;  /* 0x0000000014187229 */ /* 0x100fe4000000001c */
[----:B------:R-:W-:-:S06]  /*a9e0*/  DADD R26, R26, -R28 ;  /* 0x000000001a1a7229 */ /* 0x000fcc000000081c */
[----:B------:R-:W-:Y:S02]  /*a9f0*/  DADD R20, R20, -R24 ;  /* 0x0000000014147229 */ /* 0x000fe40000000818 */
[----:B------:R-:W-:-:S06]  /*aa00*/  DADD R26, R34, R26 ;  /* 0x00000000221a7229 */ /* 0x000fcc000000001a */
[----:B------:R-:W-:-:S08]  /*aa10*/  DADD R20, R28, R20 ;  /* 0x000000001c147229 */ /* 0x000fd00000000014 */
[----:B------:R-:W-:Y:S01]  /*aa20*/  DADD R20, R26, R20 ;  /* 0x000000001a147229 */ /* 0x000fe20000000014 */
[C---:B------:R-:W-:Y:S02]  /*aa30*/  VIADD R26, R10.reuse, 0xfffffc01 ;  /* 0xfffffc010a1a7836 */ /* 0x040fe40000000000 */
[----:B------:R-:W-:-:S05]  /*aa40*/  @P2 VIADD R26, R10, 0xfffffc02 ;  /* 0xfffffc020a1a2836 */ /* 0x000fca0000000000 */
[----:B------:R-:W-:Y:S01]  /*aa50*/  DADD R28, R22, R20 ;  /* 0x00000000161c7229 */ /* 0x000fe20000000014 */
[----:B------:R-:W-:Y:S01]  /*aa60*/  LOP3.LUT R22, R26, 0x80000000, RZ, 0x3c, !PT ;  /* 0x800000001a167812 */ /* 0x000fe200078e3cff */
[----:B------:R-:W-:-:S06]  /*aa70*/  IMAD.MOV.U32 R23, RZ, RZ, 0x43300000 ;  /* 0x43300000ff177424 */ /* 0x000fcc00078e00ff */
[----:B------:R-:W-:Y:S02]  /*aa80*/  DADD R26, R24, R28 ;  /* 0x00000000181a7229 */ /* 0x000fe4000000001c */
[----:B------:R-:W-:Y:S01]  /*aa90*/  DADD R22, R22, -UR10 ;  /* 0x8000000a16167e29 */ /* 0x000fe20008000000 */
[----:B------:R-:W-:Y:S01]  /*aaa0*/  UMOV UR10, 0xfefa39ef ;  /* 0xfefa39ef000a7882 */ /* 0x000fe20000000000 */
[----:B------:R-:W-:-:S04]  /*aab0*/  UMOV UR11, 0x3fe62e42 ;  /* 0x3fe62e42000b7882 */ /* 0x000fc80000000000 */
[--C-:B------:R-:W-:Y:S02]  /*aac0*/  DADD R30, R24, -R26.reuse ;  /* 0x00000000181e7229 */ /* 0x100fe4000000081a */
[----:B------:R-:W-:-:S06]  /*aad0*/  DFMA R20, R22, UR10, R26 ;  /* 0x0000000a16147c2b */ /* 0x000fcc000800001a */
[----:B------:R-:W-:Y:S02]  /*aae0*/  DADD R30, R28, R30 ;  /* 0x000000001c1e7229 */ /* 0x000fe4000000001e */
[----:B------:R-:W-:Y:S01]  /*aaf0*/  DFMA R24, R22, -UR10, R20 ;  /* 0x8000000a16187c2b */ /* 0x000fe20008000014 */
[----:B------:R-:W-:Y:S02]  /*ab00*/  IMAD.MOV.U32 R29, RZ, RZ, R3 ;  /* 0x000000ffff1d7224 */ /* 0x000fe400078e0003 */
[----:B------:R-:W-:Y:S02]  /*ab10*/  IMAD.MOV.U32 R28, RZ, RZ, R4 ;  /* 0x000000ffff1c7224 */ /* 0x000fe400078e0004 */
[C---:B------:R-:W-:Y:S01]  /*ab20*/  IMAD.SHL.U32 R4, R29.reuse, 0x2, RZ ;  /* 0x000000021d047824 */ /* 0x040fe200078e00ff */
[----:B------:R-:W-:Y:S02]  /*ab30*/  LOP3.LUT R3, R29, 0xff0fffff, RZ, 0xc0, !PT ;  /* 0xff0fffff1d037812 */ /* 0x000fe400078ec0ff */
[----:B------:R-:W-:-:S02]  /*ab40*/  DADD R24, -R26, R24 ;  /* 0x000000001a187229 */ /* 0x000fc40000000118 */
[----:B------:R-:W-:-:S04]  /*ab50*/  ISETP.GT.U32.AND P1, PT, R4, -0x2000001, PT ;  /* 0xfdffffff0400780c */ /* 0x000fc80003f24070 */
[----:B------:R-:W-:Y:S02]  /*ab60*/  SEL R29, R3, R29, P1 ;  /* 0x0000001d031d7207 */ /* 0x000fe40000800000 */
[----:B------:R-:W-:-:S08]  /*ab70*/  DADD R24, R30, -R24 ;  /* 0x000000001e187229 */ /* 0x000fd00000000818 */
[----:B------:R-:W-:-:S08]  /*ab80*/  DFMA R22, R22, UR12, R24 ;  /* 0x0000000c16167c2b */ /* 0x000fd00008000018 */
[----:B------:R-:W-:-:S08]  /*ab90*/  DADD R24, R20, R22 ;  /* 0x0000000014187229 */ /* 0x000fd00000000016 */
[----:B------:R-:W-:Y:S02]  /*aba0*/  DADD R20, R20, -R24 ;  /* 0x0000000014147229 */ /* 0x000fe40000000818 */
[----:B------:R-:W-:-:S06]  /*abb0*/  DMUL R30, R24, R28 ;  /* 0x0000001c181e7228 */ /* 0x000fcc0000000000 */
[----:B------:R-:W-:Y:S02]  /*abc0*/  DADD R20, R22, R20 ;  /* 0x0000000016147229 */ /* 0x000fe40000000014 */
[----:B------:R-:W-:-:S08]  /*abd0*/  DFMA R24, R24, R28, -R30 ;  /* 0x0000001c1818722b */ /* 0x000fd0000000081e */
[----:B------:R-:W-:Y:S01]  /*abe0*/  DFMA R28, R20, R28, R24 ;  /* 0x0000001c141c722b */ /* 0x000fe20000000018 */
[----:B------:R-:W-:Y:S02]  /*abf0*/  IMAD.MOV.U32 R20, RZ, RZ, 0x652b82fe ;  /* 0x652b82feff147424 */ /* 0x000fe400078e00ff */
[----:B------:R-:W-:-:S05]  /*ac00*/  IMAD.MOV.U32 R21, RZ, RZ, 0x3ff71547 ;  /* 0x3ff71547ff157424 */ /* 0x000fca00078e00ff */
[----:B------:R-:W-:-:S08]  /*ac10*/  DADD R22, R30, R28 ;  /* 0x000000001e167229 */ /* 0x000fd0000000001c */
[----:B------:R-:W-:Y:S02]  /*ac20*/  DFMA R20, R22, R20, 6.75539944105574400000e+15 ;  /* 0x433800001614742b */ /* 0x000fe40000000014 */
[----:B------:R-:W-:Y:S01]  /*ac30*/  FSETP.GEU.AND P1, PT, |R23|, 4.1917929649353027344, PT ;  /* 0x4086232b1700780b */ /* 0x000fe20003f2e200 */
[----:B------:R-:W-:-:S05]  /*ac40*/  DADD R30, R30, -R22 ;  /* 0x000000001e1e7229 */ /* 0x000fca0000000816 */
[----:B------:R-:W-:-:S03]  /*ac50*/  DADD R24, R20, -6.75539944105574400000e+15 ;  /* 0xc338000014187429 */ /* 0x000fc60000000000 */
[----:B------:R-:W-:-:S05]  /*ac60*/  DADD R28, R28, R30 ;  /* 0x000000001c1c7229 */ /* 0x000fca000000001e */
[----:B------:R-:W-:Y:S01]  /*ac70*/  DFMA R26, R24, -UR10, R22 ;  /* 0x8000000a181a7c2b */ /* 0x000fe20008000016 */
[----:B------:R-:W-:Y:S01]  /*ac80*/  UMOV UR10, 0x3b39803f ;  /* 0x3b39803f000a7882 */ /* 0x000fe20000000000 */
[----:B------:R-:W-:-:S06]  /*ac90*/  UMOV UR11, 0x3c7abc9e ;  /* 0x3c7abc9e000b7882 */ /* 0x000fcc0000000000 */
[----:B------:R-:W-:Y:S01]  /*aca0*/  DFMA R26, R24, -UR10, R26 ;  /* 0x8000000a181a7c2b */ /* 0x000fe2000800001a */
[----:B------:R-:W-:Y:S01]  /*acb0*/  UMOV UR10, 0x69ce2bdf ;  /* 0x69ce2bdf000a7882 */ /* 0x000fe20000000000 */
[----:B------:R-:W-:Y:S01]  /*acc0*/  IMAD.MOV.U32 R24, RZ, RZ, -0x35dec16 ;  /* 0xfca213eaff187424 */ /* 0x000fe200078e00ff */
[----:B------:R-:W-:Y:S01]  /*acd0*/  UMOV UR11, 0x3e5ade15 ;  /* 0x3e5ade15000b7882 */ /* 0x000fe20000000000 */
[----:B------:R-:W-:-:S06]  /*ace0*/  IMAD.MOV.U32 R25, RZ, RZ, 0x3e928af3 ;  /* 0x3e928af3ff197424 */ /* 0x000fcc00078e00ff */
        /* <DEDUP_REMOVED lines=25> */
[----:B------:R-:W-:-:S08]  /*ae80*/  DFMA R24, R26, R24, 1 ;  /* 0x3ff000001a18742b */ /* 0x000fd00000000018 */
[----:B------:R-:W-:-:S10]  /*ae90*/  DFMA R24, R26, R24, 1 ;  /* 0x3ff000001a18742b */ /* 0x000fd40000000018 */
[----:B------:R-:W-:Y:S02]  /*aea0*/  IMAD R27, R20, 0x100000, R25 ;  /* 0x00100000141b7824 */ /* 0x000fe400078e0219 */
[----:B------:R-:W-:Y:S01]  /*aeb0*/  IMAD.MOV.U32 R26, RZ, RZ, R24 ;  /* 0x000000ffff1a7224 */ /* 0x000fe200078e0018 */
[----:B------:R-:W-:Y:S06]  /*aec0*/  @!P1 BRA `(.L_x_98) ;  /* 0x0000000000309947 */ /* 0x000fec0003800000 */
[----:B------:R-:W-:Y:S01]  /*aed0*/  FSETP.GEU.AND P2, PT, |R23|, 4.2275390625, PT ;  /* 0x408748001700780b */ /* 0x000fe20003f4e200 */
[C---:B------:R-:W-:Y:S02]  /*aee0*/  DADD R26, R22.reuse, +INF ;  /* 0x7ff00000161a7429 */ /* 0x040fe40000000000 */
[----:B------:R-:W-:-:S08]  /*aef0*/  DSETP.GEU.AND P1, PT, R22, RZ, PT ;  /* 0x000000ff1600722a */ /* 0x000fd00003f2e000 */
[----:B------:R-:W-:Y:S02]  /*af00*/  FSEL R26, R26, RZ, P1 ;  /* 0x000000ff1a1a7208 */ /* 0x000fe40000800000 */
[----:B------:R-:W-:Y:S02]  /*af10*/  @!P2 LEA.HI R3, R20, R20, RZ, 0x1 ;  /* 0x000000141403a211 */ /* 0x000fe400078f08ff */
[----:B------:R-:W-:Y:S02]  /*af20*/  FSEL R27, R27, RZ, P1 ;  /* 0x000000ff1b1b7208 */ /* 0x000fe40000800000 */
[----:B------:R-:W-:-:S05]  /*af30*/  @!P2 SHF.R.S32.HI R3, RZ, 0x1, R3 ;  /* 0x00000001ff03a819 */ /* 0x000fca0000011403 */
[----:B------:R-:W-:Y:S02]  /*af40*/  @!P2 IMAD.IADD R20, R20, 0x1, -R3 ;  /* 0x000000011414a824 */ /* 0x000fe400078e0a03 */
[----:B------:R-:W-:-:S03]  /*af50*/  @!P2 IMAD R25, R3, 0x100000, R25 ;  /* 0x001000000319a824 */ /* 0x000fc600078e0219 */
[----:B------:R-:W-:Y:S01]  /*af60*/  @!P2 LEA R21, R20, 0x3ff00000, 0x14 ;  /* 0x3ff000001415a811 */ /* 0x000fe200078ea0ff */
[----:B------:R-:W-:-:S06]  /*af70*/  @!P2 IMAD.MOV.U32 R20, RZ, RZ, RZ ;  /* 0x000000ffff14a224 */ /* 0x000fcc00078e00ff */
[----:B------:R-:W-:-:S11]  /*af80*/  @!P2 DMUL R26, R24, R20 ;  /* 0x00000014181aa228 */ /* 0x000fd60000000000 */
.L_x_98:
[----:B------:R-:W-:Y:S01]  /*af90*/  DFMA R28, R28, R26, R26 ;  /* 0x0000001a1c1c722b */ /* 0x000fe2000000001a */
[----:B------:R-:W-:Y:S01]  /*afa0*/  IMAD.MOV.U32 R20, RZ, RZ, R6 ;  /* 0x000000ffff147224 */ /* 0x000fe200078e0006 */
[----:B------:R-:W-:Y:S01]  /*afb0*/  DSETP.NEU.AND P1, PT, |R26|, +INF , PT ;  /* 0x7ff000001a00742a */ /* 0x000fe20003f2d200 */
[----:B------:R-:W-:-:S07]  /*afc0*/  IMAD.MOV.U32 R21, RZ, RZ, 0x0 ;  /* 0x00000000ff157424 */ /* 0x000fce00078e00ff */
[----:B------:R-:W-:Y:S02]  /*afd0*/  FSEL R4, R26, R28, !P1 ;  /* 0x0000001c1a047208 */ /* 0x000fe40004800000 */
[----:B------:R-:W-:Y:S01]  /*afe0*/  FSEL R3, R27, R29, !P1 ;  /* 0x0000001d1b037208 */ /* 0x000fe20004800000 */
[----:B------:R-:W-:Y:S06]  /*aff0*/  RET.REL.NODEC R20 `(_Z6samplei) ;  /* 0xffffff5014007950 */ /* 0x000fec0003c3ffff */
.L_x_99:
[----:B------:R-:W-:-:S00]  /*b000*/  BRA `(.L_x_99) ;  /* 0xfffffffc00fc7947 */ /* 0x000fc0000383ffff */
[----:B------:R-:W-:-:S00]  /*b010*/  NOP ;  /* 0x0000000000007918 */ /* 0x000fc00000000000 */
        /* <DEDUP_REMOVED lines=14> */
.L_x_102:


//--------------------- .nv.global.init           --------------------------
	.section	.nv.global.init,"aw",@progbits
	.align	4
.nv.global.init:
	.type		__cudart_i2opi_f,@object
	.size		__cudart_i2opi_f,(mrg32k3aM1SubSeq - __cudart_i2opi_f)
__cudart_i2opi_f:
        /*0000*/ 	.byte	0x41, 0x90, 0x43, 0x3c, 0x99, 0x95, 0x62, 0xdb, 0xc0, 0xdd, 0x34, 0xf5, 0xd1, 0x57, 0x27, 0xfc
        /*0010*/ 	.byte	0x29, 0x15, 0x44, 0x4e, 0x6e, 0x83, 0xf9, 0xa2
	.type		mrg32k3aM1SubSeq,@object
	.size		mrg32k3aM1SubSeq,(mrg32k3aM2SubSeq - mrg32k3aM1SubSeq)
mrg32k3aM1SubSeq:
        /*0018*/ 	.byte	0x0b, 0xcc, 0xee, 0x04, 0x73, 0x29, 0x8b, 0x6f, 0xf6, 0x53, 0x03, 0xf6, 0x23, 0xf6, 0xea, 0xda
        /* <DEDUP_REMOVED lines=125> */
	.type		mrg32k3aM2SubSeq,@object
	.size		mrg32k3aM2SubSeq,(mrg32k3aM1 - mrg32k3aM2SubSeq)
mrg32k3aM2SubSeq:
        /* <DEDUP_REMOVED lines=126> */
	.type		mrg32k3aM1,@object
	.size		mrg32k3aM1,(mrg32k3aM1Seq - mrg32k3aM1)
mrg32k3aM1:
        /* <DEDUP_REMOVED lines=144> */
	.type		mrg32k3aM1Seq,@object
	.size		mrg32k3aM1Seq,(mrg32k3aM2 - mrg32k3aM1Seq)
mrg32k3aM1Seq:
        /* <DEDUP_REMOVED lines=144> */
	.type		mrg32k3aM2,@object
	.size		mrg32k3aM2,(mrg32k3aM2Seq - mrg32k3aM2)
mrg32k3aM2:
        /* <DEDUP_REMOVED lines=144> */
	.type		mrg32k3aM2Seq,@object
	.size		mrg32k3aM2Seq,(precalc_xorwow_matrix - mrg32k3aM2Seq)
mrg32k3aM2Seq:
        /* <DEDUP_REMOVED lines=144> */
	.type		precalc_xorwow_matrix,@object
	.size		precalc_xorwow_matrix,(precalc_xorwow_offset_matrix - precalc_xorwow_matrix)
precalc_xorwow_matrix:
        /* <DEDUP_REMOVED lines=6400> */
	.type		precalc_xorwow_offset_matrix,@object
	.size		precalc_xorwow_offset_matrix,(.L_1 - precalc_xorwow_offset_matrix)
precalc_xorwow_offset_matrix:
        /* <DEDUP_REMOVED lines=6400> */
.L_1:


//--------------------- .nv.shared.reserved.0     --------------------------
	.section	.nv.shared.reserved.0,"aw",@nobits
	.weak		__nv_reservedSMEM_offset_0_alias
	.size		__nv_reservedSMEM_offset_0_alias, 0, 64
	.other		__nv_reservedSMEM_offset_0_alias,@"STO_CUDA_RESERVED_SHARED STV_DEFAULT"
__nv_reservedSMEM_offset_0_alias:
	.zero		0
	.zero		64


//--------------------- .nv.global                --------------------------
	.section	.nv.global,"aw",@nobits
	.align	8
.nv.global:
	.type		d_total,@object
	.size		d_total,(_ZN33_INTERNAL_61ad7824_4_k_cu_d_total4cuda3std3__45__cpo5crendE - d_total)
d_total:
	.zero		8
	.type		_ZN33_INTERNAL_61ad7824_4_k_cu_d_total4cuda3std3__45__cpo5crendE,@object
	.size		_ZN33_INTERNAL_61ad7824_4_k_cu_d_total4cuda3std3__45__cpo5crendE,(_ZN33_INTERNAL_61ad7824_4_k_cu_d_total4cuda3std6ranges3__45__cpo5cdataE - _ZN33_INTERNAL_61ad7824_4_k_cu_d_total4cuda3std3__45__cpo5crendE)
_ZN33_INTERNAL_61ad7824_4_k_cu_d_total4cuda3std3__45__cpo5crendE:
	.zero		1
	.type		_ZN33_INTERNAL_61ad7824_4_k_cu_d_total4cuda3std6ranges3__45__cpo5cdataE,@object
	.size		_ZN33_INTERNAL_61ad7824_4_k_cu_d_total4cuda3std6ranges3__45__cpo5cdataE,(_ZN33_INTERNAL_61ad7824_4_k_cu_d_total4cuda3std6ranges3__45__cpo3endE - _ZN33_INTERNAL_61ad7824_4_k_cu_d_total4cuda3std6ranges3__45__cpo5cdataE)
_ZN33_INTERNAL_61ad7824_4_k_cu_d_total4cuda3std6ranges3__45__cpo5cdataE:
	.zero		1
	.type		_ZN33_INTERNAL_61ad7824_4_k_cu_d_total4cuda3std6ranges3__45__cpo3endE,@object
	.size		_ZN33_INTERNAL_61ad7824_4_k_cu_d_total4cuda3std6ranges3__45__cpo3endE,(_ZN33_INTERNAL_61ad7824_4_k_cu_d_total4cuda3std3__420unreachable_sentinelE - _ZN33_INTERNAL_61ad7824_4_k_cu_d_total4cuda3std6ranges3__45__cpo3endE)
_ZN33_INTERNAL_61ad7824_4_k_cu_d_total4cuda3std6ranges3__45__cpo3endE:
	.zero		1
	.type		_ZN33_INTERNAL_61ad7824_4_k_cu_d_total4cuda3std3__420unreachable_sentinelE,@object
	.size		_ZN33_INTERNAL_61ad7824_4_k_cu_d_total4cuda3std3__420unreachable_sentinelE,(_ZN33_INTERNAL_61ad7824_4_k_cu_d_total6thrust24THRUST_300001_SM_1000_NS6system6detail10sequential3seqE - _ZN33_INTERNAL_61ad7824_4_k_cu_d_total4cuda3std3__420unreachable_sentinelE)
_ZN33_INTERNAL_61ad7824_4_k_cu_d_total4cuda3std3__420unreachable_sentinelE:
	.zero		1
	.type		_ZN33_INTERNAL_61ad7824_4_k_cu_d_total6thrust24THRUST_300001_SM_1000_NS6system6detail10sequential3seqE,@object
	.size		_ZN33_INTERNAL_61ad7824_4_k_cu_d_total6thrust24THRUST_300001_SM_1000_NS6system6detail10sequential3seqE,(_ZN33_INTERNAL_61ad7824_4_k_cu_d_total4cuda3std3__45__cpo4cendE - _ZN33_INTERNAL_61ad7824_4_k_cu_d_total6thrust24THRUST_300001_SM_1000_NS6system6detail10sequential3seqE)
_ZN33_INTERNAL_61ad7824_4_k_cu_d_total6thrust24THRUST_300001_SM_1000_NS6system6detail10sequential3seqE:
	.zero		1
	.type		_ZN33_INTERNAL_61ad7824_4_k_cu_d_total4cuda3std3__45__cpo4cendE,@object
	.size		_ZN33_INTERNAL_61ad7824_4_k_cu_d_total4cuda3std3__45__cpo4cendE,(_ZN33_INTERNAL_61ad7824_4_k_cu_d_total4cuda3std6ranges3__45__cpo9iter_swapE - _ZN33_INTERNAL_61ad7824_4_k_cu_d_total4cuda3std3__45__cpo4cendE)
_ZN33_INTERNAL_61ad7824_4_k_cu_d_total4cuda3std3__45__cpo4cendE:
	.zero		1
	.type		_ZN33_INTERNAL_61ad7824_4_k_cu_d_total4cuda3std6ranges3__45__cpo9iter_swapE,@object
	.size		_ZN33_INTERNAL_61ad7824_4_k_cu_d_total4cuda3std6ranges3__45__cpo9iter_swapE,(_ZN33_INTERNAL_61ad7824_4_k_cu_d_total4cuda3std3__419piecewise_constructE - _ZN33_INTERNAL_61ad7824_4_k_cu_d_total4cuda3std6ranges3__45__cpo9iter_swapE)
_ZN33_INTERNAL_61ad7824_4_k_cu_d_total4cuda3std6ranges3__45__cpo9iter_swapE:
	.zero		1
	.type		_ZN33_INTERNAL_61ad7824_4_k_cu_d_total4cuda3std3__419piecewise_constructE,@object
	.size		_ZN33_INTERNAL_61ad7824_4_k_cu_d_total4cuda3std3__419piecewise_constructE,(_ZN33_INTERNAL_61ad7824_4_k_cu_d_total4cuda3std6ranges3__45__cpo5ssizeE - _ZN33_INTERNAL_61ad7824_4_k_cu_d_total4cuda3std3__419piecewise_constructE)
_ZN33_INTERNAL_61ad7824_4_k_cu_d_total4cuda3std3__419piecewise_constructE:
	.zero		1
	.type		_ZN33_INTERNAL_61ad7824_4_k_cu_d_total4cuda3std6ranges3__45__cpo5ssizeE,@object
	.size		_ZN33_INTERNAL_61ad7824_4_k_cu_d_total4cuda3std6ranges3__45__cpo5ssizeE,(_ZN33_INTERNAL_61ad7824_4_k_cu_d_total4cuda3std3__45__cpo3endE - _ZN33_INTERNAL_61ad7824_4_k_cu_d_total4cuda3std6ranges3__45__cpo5ssizeE)
_ZN33_INTERNAL_61ad7824_4_k_cu_d_total4cuda3std6ranges3__45__cpo5ssizeE:
	.zero		1
	.type		_ZN33_INTERNAL_61ad7824_4_k_cu_d_total4cuda3std3__45__cpo3endE,@object
	.size		_ZN33_INTERNAL_61ad7824_4_k_cu_d_total4cuda3std3__45__cpo3endE,(_ZN33_INTERNAL_61ad7824_4_k_cu_d_total4cuda3std6ranges3__45__cpo4cendE - _ZN33_INTERNAL_61ad7824_4_k_cu_d_total4cuda3std3__45__cpo3endE)
_ZN33_INTERNAL_61ad7824_4_k_cu_d_total4cuda3std3__45__cpo3endE:
	.zero		1
	.type		_ZN33_INTERNAL_61ad7824_4_k_cu_d_total4cuda3std6ranges3__45__cpo4cendE,@object
	.size		_ZN33_INTERNAL_61ad7824_4_k_cu_d_total4cuda3std6ranges3__45__cpo4cendE,(_ZN33_INTERNAL_61ad7824_4_k_cu_d_total4cuda3std3__45__cpo4rendE - _ZN33_INTERNAL_61ad7824_4_k_cu_d_total4cuda3std6ranges3__45__cpo4cendE)
_ZN33_INTERNAL_61ad7824_4_k_cu_d_total4cuda3std6ranges3__45__cpo4cendE:
	.zero		1
	.type		_ZN33_INTERNAL_61ad7824_4_k_cu_d_total4cuda3std3__45__cpo4rendE,@object
	.size		_ZN33_INTERNAL_61ad7824_4_k_cu_d_total4cuda3std3__45__cpo4rendE,(_ZN33_INTERNAL_61ad7824_4_k_cu_d_total4cuda3std6ranges3__45__cpo4prevE - _ZN33_INTERNAL_61ad7824_4_k_cu_d_total4cuda3std3__45__cpo4rendE)
_ZN33_INTERNAL_61ad7824_4_k_cu_d_total4cuda3std3__45__cpo4rendE:
	.zero		1
	.type		_ZN33_INTERNAL_61ad7824_4_k_cu_d_total4cuda3std6ranges3__45__cpo4prevE,@object
	.size		_ZN33_INTERNAL_61ad7824_4_k_cu_d_total4cuda3std6ranges3__45__cpo4prevE,(_ZN33_INTERNAL_61ad7824_4_k_cu_d_total4cuda3std6ranges3__45__cpo9iter_moveE - _ZN33_INTERNAL_61ad7824_4_k_cu_d_total4cuda3std6ranges3__45__cpo4prevE)
_ZN33_INTERNAL_61ad7824_4_k_cu_d_total4cuda3std6ranges3__45__cpo4prevE:
	.zero		1
	.type		_ZN33_INTERNAL_61ad7824_4_k_cu_d_total4cuda3std6ranges3__45__cpo9iter_moveE,@object
	.size		_ZN33_INTERNAL_61ad7824_4_k_cu_d_total4cuda3std6ranges3__45__cpo9iter_moveE,(_ZN33_INTERNAL_61ad7824_4_k_cu_d_total4cuda3std3__48in_placeE - _ZN33_INTERNAL_61ad7824_4_k_cu_d_total4cuda3std6ranges3__45__cpo9iter_moveE)
_ZN33_INTERNAL_61ad7824_4_k_cu_d_total4cuda3std6ranges3__45__cpo9iter_moveE:
	.zero		1
	.type		_ZN33_INTERNAL_61ad7824_4_k_cu_d_total4cuda3std3__48in_placeE,@object
	.size		_ZN33_INTERNAL_61ad7824_4_k_cu_d_total4cuda3std3__48in_placeE,(_ZN33_INTERNAL_61ad7824_4_k_cu_d_total4cuda3std6ranges3__45__cpo8distanceE - _ZN33_INTERNAL_61ad7824_4_k_cu_d_total4cuda3std3__48in_placeE)
_ZN33_INTERNAL_61ad7824_4_k_cu_d_total4cuda3std3__48in_placeE:
	.zero		1
	.type		_ZN33_INTERNAL_61ad7824_4_k_cu_d_total4cuda3std6ranges3__45__cpo8distanceE,@object
	.size		_ZN33_INTERNAL_61ad7824_4_k_cu_d_total4cuda3std6ranges3__45__cpo8distanceE,(_ZN33_INTERNAL_61ad7824_4_k_cu_d_total4cuda3std3__45__cpo6cbeginE - _ZN33_INTERNAL_61ad7824_4_k_cu_d_total4cuda3std6ranges3__45__cpo8distanceE)
_ZN33_INTERNAL_61ad7824_4_k_cu_d_total4cuda3std6ranges3__45__cpo8distanceE:
	.zero		1
	.type		_ZN33_INTERNAL_61ad7824_4_k_cu_d_total4cuda3std3__45__cpo6cbeginE,@object
	.size		_ZN33_INTERNAL_61ad7824_4_k_cu_d_total4cuda3std3__45__cpo6cbeginE,(_ZN33_INTERNAL_61ad7824_4_k_cu_d_total4cuda3std6ranges3__45__cpo7advanceE - _ZN33_INTERNAL_61ad7824_4_k_cu_d_total4cuda3std3__45__cpo6cbeginE)
_ZN33_INTERNAL_61ad7824_4_k_cu_d_total4cuda3std3__45__cpo6cbeginE:
	.zero		1
	.type		_ZN33_INTERNAL_61ad7824_4_k_cu_d_total4cuda3std6ranges3__45__cpo7advanceE,@object
	.size		_ZN33_INTERNAL_61ad7824_4_k_cu_d_total4cuda3std6ranges3__45__cpo7advanceE,(_ZN33_INTERNAL_61ad7824_4_k_cu_d_total4cuda3std3__45__cpo7crbeginE - _ZN33_INTERNAL_61ad7824_4_k_cu_d_total4cuda3std6ranges3__45__cpo7advanceE)
_ZN33_INTERNAL_61ad7824_4_k_cu_d_total4cuda3std6ranges3__45__cpo7advanceE:
	.zero		1
	.type		_ZN33_INTERNAL_61ad7824_4_k_cu_d_total4cuda3std3__45__cpo7crbeginE,@object
	.size		_ZN33_INTERNAL_61ad7824_4_k_cu_d_total4cuda3std3__45__cpo7crbeginE,(_ZN33_INTERNAL_61ad7824_4_k_cu_d_total4cuda3std6ranges3__45__cpo4dataE - _ZN33_INTERNAL_61ad7824_4_k_cu_d_total4cuda3std3__45__cpo7crbeginE)
_ZN33_INTERNAL_61ad7824_4_k_cu_d_total4cuda3std3__45__cpo7crbeginE:
	.zero		1
	.type		_ZN33_INTERNAL_61ad7824_4_k_cu_d_total4cuda3std6ranges3__45__cpo4dataE,@object
	.size		_ZN33_INTERNAL_61ad7824_4_k_cu_d_total4cuda3std6ranges3__45__cpo4dataE,(_ZN33_INTERNAL_61ad7824_4_k_cu_d_total4cuda3std6ranges3__45__cpo5beginE - _ZN33_INTERNAL_61ad7824_4_k_cu_d_total4cuda3std6ranges3__45__cpo4dataE)
_ZN33_INTERNAL_61ad7824_4_k_cu_d_total4cuda3std6ranges3__45__cpo4dataE:
	.zero		1
	.type		_ZN33_INTERNAL_61ad7824_4_k_cu_d_total4cuda3std6ranges3__45__cpo5beginE,@object
	.size		_ZN33_INTERNAL_61ad7824_4_k_cu_d_total4cuda3std6ranges3__45__cpo5beginE,(_ZN33_INTERNAL_61ad7824_4_k_cu_d_total4cuda3std3__435_GLOBAL__N__61ad7824_4_k_cu_d_total6ignoreE - _ZN33_INTERNAL_61ad7824_4_k_cu_d_total4cuda3std6ranges3__45__cpo5beginE)
_ZN33_INTERNAL_61ad7824_4_k_cu_d_total4cuda3std6ranges3__45__cpo5beginE:
	.zero		1
	.type		_ZN33_INTERNAL_61ad7824_4_k_cu_d_total4cuda3std3__435_GLOBAL__N__61ad7824_4_k_cu_d_total6ignoreE,@object
	.size		_ZN33_INTERNAL_61ad7824_4_k_cu_d_total4cuda3std3__435_GLOBAL__N__61ad7824_4_k_cu_d_total6ignoreE,(_ZN33_INTERNAL_61ad7824_4_k_cu_d_total4cuda3std6ranges3__45__cpo4sizeE - _ZN33_INTERNAL_61ad7824_4_k_cu_d_total4cuda3std3__435_GLOBAL__N__61ad7824_4_k_cu_d_total6ignoreE)
_ZN33_INTERNAL_61ad7824_4_k_cu_d_total4cuda3std3__435_GLOBAL__N__61ad7824_4_k_cu_d_total6ignoreE:
	.zero		1
	.type		_ZN33_INTERNAL_61ad7824_4_k_cu_d_total4cuda3std6ranges3__45__cpo4sizeE,@object
	.size		_ZN33_INTERNAL_61ad7824_4_k_cu_d_total4cuda3std6ranges3__45__cpo4sizeE,(_ZN33_INTERNAL_61ad7824_4_k_cu_d_total4cuda3std3__45__cpo5beginE - _ZN33_INTERNAL_61ad7824_4_k_cu_d_total4cuda3std6ranges3__45__cpo4sizeE)
_ZN33_INTERNAL_61ad7824_4_k_cu_d_total4cuda3std6ranges3__45__cpo4sizeE:
	.zero		1
	.type		_ZN33_INTERNAL_61ad7824_4_k_cu_d_total4cuda3std3__45__cpo5beginE,@object
	.size		_ZN33_INTERNAL_61ad7824_4_k_cu_d_total4cuda3std3__45__cpo5beginE,(_ZN33_INTERNAL_61ad7824_4_k_cu_d_total4cuda3std6ranges3__45__cpo6cbeginE - _ZN33_INTERNAL_61ad7824_4_k_cu_d_total4cuda3std3__45__cpo5beginE)
_ZN33_INTERNAL_61ad7824_4_k_cu_d_total4cuda3std3__45__cpo5beginE:
	.zero		1
	.type		_ZN33_INTERNAL_61ad7824_4_k_cu_d_total4cuda3std6ranges3__45__cpo6cbeginE,@object
	.size		_ZN33_INTERNAL_61ad7824_4_k_cu_d_total4cuda3std6ranges3__45__cpo6cbeginE,(_ZN33_INTERNAL_61ad7824_4_k_cu_d_total4cuda3std3__45__cpo6rbeginE - _ZN33_INTERNAL_61ad7824_4_k_cu_d_total4cuda3std6ranges3__45__cpo6cbeginE)
_ZN33_INTERNAL_61ad7824_4_k_cu_d_total4cuda3std6ranges3__45__cpo6cbeginE:
	.zero		1
	.type		_ZN33_INTERNAL_61ad7824_4_k_cu_d_total4cuda3std3__45__cpo6rbeginE,@object
	.size		_ZN33_INTERNAL_61ad7824_4_k_cu_d_total4cuda3std3__45__cpo6rbeginE,(_ZN33_INTERNAL_61ad7824_4_k_cu_d_total4cuda3std6ranges3__45__cpo4nextE - _ZN33_INTERNAL_61ad7824_4_k_cu_d_total4cuda3std3__45__cpo6rbeginE)
_ZN33_INTERNAL_61ad7824_4_k_cu_d_total4cuda3std3__45__cpo6rbeginE:
	.zero		1
	.type		_ZN33_INTERNAL_61ad7824_4_k_cu_d_total4cuda3std6ranges3__45__cpo4nextE,@object
	.size		_ZN33_INTERNAL_61ad7824_4_k_cu_d_total4cuda3std6ranges3__45__cpo4nextE,(_ZN33_INTERNAL_61ad7824_4_k_cu_d_total4cuda3std6ranges3__45__cpo4swapE - _ZN33_INTERNAL_61ad7824_4_k_cu_d_total4cuda3std6ranges3__45__cpo4nextE)
_ZN33_INTERNAL_61ad7824_4_k_cu_d_total4cuda3std6ranges3__45__cpo4nextE:
	.zero		1
	.type		_ZN33_INTERNAL_61ad7824_4_k_cu_d_total4cuda3std6ranges3__45__cpo4swapE,@object
	.size		_ZN33_INTERNAL_61ad7824_4_k_cu_d_total4cuda3std6ranges3__45__cpo4swapE,(.L_28 - _ZN33_INTERNAL_61ad7824_4_k_cu_d_total4cuda3std6ranges3__45__cpo4swapE)
_ZN33_INTERNAL_61ad7824_4_k_cu_d_total4cuda3std6ranges3__45__cpo4swapE:
	.zero		1
.L_28:


//--------------------- .nv.constant0._Z6samplei  --------------------------
	.section	.nv.constant0._Z6samplei,"a",@progbits
	.sectionflags	@""
	.align	4
.nv.constant0._Z6samplei:
	.zero		900


//--------------------- SYMBOLS --------------------------

	.type		.nv.reservedSmem.offset0,@object
	.size		.nv.reservedSmem.offset0,0x4
